	.target	sm_100a

	.elftype	@"ET_EXEC"


//--------------------- .note.nv.tkinfo           --------------------------
	.section	.note.nv.tkinfo,"",@"SHT_NOTE"
	.sectionflags	@"SHF_NOTE_NV_TKINFO"
	.tkinfo
        /*0018*/ 	.word	0x00000002
        /*0030*/ 	.string	""
        /*0030*/ 	.string	"ptxas"
        /*0030*/ 	.string	"Cuda compilation tools, release 13.0, V13.0.88"
        /*0030*/ 	.string	"Build cuda_13.0.r13.0/compiler.36424714_0"
        /*0030*/ 	.string	"-arch sm_100a -m 64 "



//--------------------- .note.nv.cuinfo           --------------------------
	.section	.note.nv.cuinfo,"",@"SHT_NOTE"
	.sectionflags	@"SHF_NOTE_NV_CUINFO"
        /*0018*/ 	.short	0x0002
        /*001a*/ 	.short	0x0064
        /*001c*/ 	.short	0x0082
	.zero		2


//--------------------- .nv.info                  --------------------------
	.section	.nv.info,"",@"SHT_CUDA_INFO"
	.align	4


	//----- nvinfo : EIATTR_REGCOUNT
	.align		4
        /*0000*/ 	.byte	0x04, 0x2f
        /*0002*/ 	.short	(.L_19 - .L_18)
	.align		4
.L_18:
        /*0004*/ 	.word	index@(_ZN7cutlass13device_kernelINS_4gemm6kernel13GemmUniversalIN4cute5tupleIJiiiiEEENS1_10collective13CollectiveMmaINS1_35MainloopSm100TmaUmmaWarpSpecializedILi3ELi2ELi4ENS5_IJNS4_1CILi1EEESB_SB_EEEEENS5_IJNSA_ILi64EEESE_NSA_ILi32EEEEEENS_6half_tENS5_IJlSB_lEEESH_SI_NS4_8TiledMMAINS4_8MMA_AtomIJNS4_20SM100_MMA_F16BF16_SSISH_SH_fLi64ELi64ELNS4_4UMMA5MajorE0ELSN_0ELNSM_7ScaleInE0ELSO_0EEEEEENS4_6LayoutISC_NS5_IJNSA_ILi0EEESS_SS_EEEEENS5_IJNS4_10UnderscoreESV_SV_EEEEENS4_13SM90_TMA_LOADENS4_14ComposedLayoutINS4_7SwizzleILi2ELi4ELi3EEENS4_18smem_ptr_flag_bitsILi16EEENSR_INS5_IJNSA_ILi8EEESF_EEENS5_IJSF_SB_EEEEEEEvNS4_8identityESY_S18_vS19_EENS_8epilogue10collective18CollectiveEpilogueINS1B_23Sm100TmaWarpSpecializedILi3ELi2ELi16ELb1ELb0EEEJSG_NS5_IJNSR_ISE_SB_EENSR_ISF_SB_EEEEESH_SI_SH_SI_NS1B_6fusion15FusionCallbacksIS1F_NS1J_17LinearCombinationISH_fSH_fLNS_15FloatRoundStyleE2EEESG_S1I_JEEENS4_5SM1004TMEM4LOAD26SM100_TMEM_LOAD_16dp256b4xESY_S18_NS4_17SM75_U32x4_LDSM_NENS4_14SM90_TMA_STOREES18_NS4_17SM90_U32x4_STSM_NENS4_39AutoVectorizingCopyWithAssumedAlignmentILi128EEEEEEvvEEEEvNT_6ParamsE)
        /*0008*/ 	.word	0x0000004f


	//----- nvinfo : EIATTR_FRAME_SIZE
	.align		4
.L_19:
        /*000c*/ 	.byte	0x04, 0x11
        /*000e*/ 	.short	(.L_21 - .L_20)
	.align		4
.L_20:
        /*0010*/ 	.word	index@($__internal_2_$__cuda_sm10x_tcgen05_guardrail_trap_unallocated_columns_being_dealloced)
        /*0014*/ 	.word	0x00000000


	//----- nvinfo : EIATTR_FRAME_SIZE
	.align		4
.L_21:
        /*0018*/ 	.byte	0x04, 0x11
        /*001a*/ 	.short	(.L_23 - .L_22)
	.align		4
.L_22:
        /*001c*/ 	.word	index@($__internal_1_$__cuda_sm10x_tcgen05_guardrail_trap_phase_invalid_during_alloc)
        /*0020*/ 	.word	0x00000000


	//----- nvinfo : EIATTR_FRAME_SIZE
	.align		4
.L_23:
        /*0024*/ 	.byte	0x04, 0x11
        /*0026*/ 	.short	(.L_25 - .L_24)
	.align		4
.L_24:
        /*0028*/ 	.word	index@($__internal_0_$__cuda_sm10x_tcgen05_guardrail_trap_col_being_dealloced_not_returned_by_alloc)
        /*002c*/ 	.word	0x00000000


	//----- nvinfo : EIATTR_FRAME_SIZE
	.align		4
.L_25:
        /*0030*/ 	.byte	0x04, 0x11
        /*0032*/ 	.short	(.L_27 - .L_26)
	.align		4
.L_26:
        /*0034*/ 	.word	index@(_ZN7cutlass13device_kernelINS_4gemm6kernel13GemmUniversalIN4cute5tupleIJiiiiEEENS1_10collective13CollectiveMmaINS1_35MainloopSm100TmaUmmaWarpSpecializedILi3ELi2ELi4ENS5_IJNS4_1CILi1EEESB_SB_EEEEENS5_IJNSA_ILi64EEESE_NSA_ILi32EEEEEENS_6half_tENS5_IJlSB_lEEESH_SI_NS4_8TiledMMAINS4_8MMA_AtomIJNS4_20SM100_MMA_F16BF16_SSISH_SH_fLi64ELi64ELNS4_4UMMA5MajorE0ELSN_0ELNSM_7ScaleInE0ELSO_0EEEEEENS4_6LayoutISC_NS5_IJNSA_ILi0EEESS_SS_EEEEENS5_IJNS4_10UnderscoreESV_SV_EEEEENS4_13SM90_TMA_LOADENS4_14ComposedLayoutINS4_7SwizzleILi2ELi4ELi3EEENS4_18smem_ptr_flag_bitsILi16EEENSR_INS5_IJNSA_ILi8EEESF_EEENS5_IJSF_SB_EEEEEEEvNS4_8identityESY_S18_vS19_EENS_8epilogue10collective18CollectiveEpilogueINS1B_23Sm100TmaWarpSpecializedILi3ELi2ELi16ELb1ELb0EEEJSG_NS5_IJNSR_ISE_SB_EENSR_ISF_SB_EEEEESH_SI_SH_SI_NS1B_6fusion15FusionCallbacksIS1F_NS1J_17LinearCombinationISH_fSH_fLNS_15FloatRoundStyleE2EEESG_S1I_JEEENS4_5SM1004TMEM4LOAD26SM100_TMEM_LOAD_16dp256b4xESY_S18_NS4_17SM75_U32x4_LDSM_NENS4_14SM90_TMA_STOREES18_NS4_17SM90_U32x4_STSM_NENS4_39AutoVectorizingCopyWithAssumedAlignmentILi128EEEEEEvvEEEEvNT_6ParamsE)
        /*0038*/ 	.word	0x00000000


	//----- nvinfo : EIATTR_MIN_STACK_SIZE
	.align		4
.L_27:
        /*003c*/ 	.byte	0x04, 0x12
        /*003e*/ 	.short	(.L_29 - .L_28)
	.align		4
.L_28:
        /*0040*/ 	.word	index@(_ZN7cutlass13device_kernelINS_4gemm6kernel13GemmUniversalIN4cute5tupleIJiiiiEEENS1_10collective13CollectiveMmaINS1_35MainloopSm100TmaUmmaWarpSpecializedILi3ELi2ELi4ENS5_IJNS4_1CILi1EEESB_SB_EEEEENS5_IJNSA_ILi64EEESE_NSA_ILi32EEEEEENS_6half_tENS5_IJlSB_lEEESH_SI_NS4_8TiledMMAINS4_8MMA_AtomIJNS4_20SM100_MMA_F16BF16_SSISH_SH_fLi64ELi64ELNS4_4UMMA5MajorE0ELSN_0ELNSM_7ScaleInE0ELSO_0EEEEEENS4_6LayoutISC_NS5_IJNSA_ILi0EEESS_SS_EEEEENS5_IJNS4_10UnderscoreESV_SV_EEEEENS4_13SM90_TMA_LOADENS4_14ComposedLayoutINS4_7SwizzleILi2ELi4ELi3EEENS4_18smem_ptr_flag_bitsILi16EEENSR_INS5_IJNSA_ILi8EEESF_EEENS5_IJSF_SB_EEEEEEEvNS4_8identityESY_S18_vS19_EENS_8epilogue10collective18CollectiveEpilogueINS1B_23Sm100TmaWarpSpecializedILi3ELi2ELi16ELb1ELb0EEEJSG_NS5_IJNSR_ISE_SB_EENSR_ISF_SB_EEEEESH_SI_SH_SI_NS1B_6fusion15FusionCallbacksIS1F_NS1J_17LinearCombinationISH_fSH_fLNS_15FloatRoundStyleE2EEESG_S1I_JEEENS4_5SM1004TMEM4LOAD26SM100_TMEM_LOAD_16dp256b4xESY_S18_NS4_17SM75_U32x4_LDSM_NENS4_14SM90_TMA_STOREES18_NS4_17SM90_U32x4_STSM_NENS4_39AutoVectorizingCopyWithAssumedAlignmentILi128EEEEEEvvEEEEvNT_6ParamsE)
        /*0044*/ 	.word	0x00000000
.L_29:


//--------------------- .nv.compat                --------------------------
	.section	.nv.compat,"",@"SHT_CUDA_COMPAT_INFO"
	.align	4
        /*0000*/ 	.byte	0x02, 0x09, 0x01, 0x00, 0x02, 0x02, 0x02, 0x00, 0x02, 0x05, 0x05, 0x00, 0x03, 0x07, 0x01, 0x01
        /*0010*/ 	.byte	0x02, 0x03, 0x01, 0x00, 0x02, 0x06, 0x01, 0x00, 0x04, 0x0b, 0x08, 0x00, 0x09, 0x00, 0x00, 0x00
        /*0020*/ 	.byte	0x00, 0x00, 0x00, 0x00


//--------------------- .nv.info._ZN7cutlass13device_kernelINS_4gemm6kernel13GemmUniversalIN4cute5tupleIJiiiiEEENS1_10collective13CollectiveMmaINS1_35MainloopSm100TmaUmmaWarpSpecializedILi3ELi2ELi4ENS5_IJNS4_1CILi1EEESB_SB_EEEEENS5_IJNSA_ILi64EEESE_NSA_ILi32EEEEEENS_6half_tENS5_IJlSB_lEEESH_SI_NS4_8TiledMMAINS4_8MMA_AtomIJNS4_20SM100_MMA_F16BF16_SSISH_SH_fLi64ELi64ELNS4_4UMMA5MajorE0ELSN_0ELNSM_7ScaleInE0ELSO_0EEEEEENS4_6LayoutISC_NS5_IJNSA_ILi0EEESS_SS_EEEEENS5_IJNS4_10UnderscoreESV_SV_EEEEENS4_13SM90_TMA_LOADENS4_14ComposedLayoutINS4_7SwizzleILi2ELi4ELi3EEENS4_18smem_ptr_flag_bitsILi16EEENSR_INS5_IJNSA_ILi8EEESF_EEENS5_IJSF_SB_EEEEEEEvNS4_8identityESY_S18_vS19_EENS_8epilogue10collective18CollectiveEpilogueINS1B_23Sm100TmaWarpSpecializedILi3ELi2ELi16ELb1ELb0EEEJSG_NS5_IJNSR_ISE_SB_EENSR_ISF_SB_EEEEESH_SI_SH_SI_NS1B_6fusion15FusionCallbacksIS1F_NS1J_17LinearCombinationISH_fSH_fLNS_15FloatRoundStyleE2EEESG_S1I_JEEENS4_5SM1004TMEM4LOAD26SM100_TMEM_LOAD_16dp256b4xESY_S18_NS4_17SM75_U32x4_LDSM_NENS4_14SM90_TMA_STOREES18_NS4_17SM90_U32x4_STSM_NENS4_39AutoVectorizingCopyWithAssumedAlignmentILi128EEEEEEvvEEEEvNT_6ParamsE --------------------------
	.section	.nv.info._ZN7cutlass13device_kernelINS_4gemm6kernel13GemmUniversalIN4cute5tupleIJiiiiEEENS1_10collective13CollectiveMmaINS1_35MainloopSm100TmaUmmaWarpSpecializedILi3ELi2ELi4ENS5_IJNS4_1CILi1EEESB_SB_EEEEENS5_IJNSA_ILi64EEESE_NSA_ILi32EEEEEENS_6half_tENS5_IJlSB_lEEESH_SI_NS4_8TiledMMAINS4_8MMA_AtomIJNS4_20SM100_MMA_F16BF16_SSISH_SH_fLi64ELi64ELNS4_4UMMA5MajorE0ELSN_0ELNSM_7ScaleInE0ELSO_0EEEEEENS4_6LayoutISC_NS5_IJNSA_ILi0EEESS_SS_EEEEENS5_IJNS4_10UnderscoreESV_SV_EEEEENS4_13SM90_TMA_LOADENS4_14ComposedLayoutINS4_7SwizzleILi2ELi4ELi3EEENS4_18smem_ptr_flag_bitsILi16EEENSR_INS5_IJNSA_ILi8EEESF_EEENS5_IJSF_SB_EEEEEEEvNS4_8identityESY_S18_vS19_EENS_8epilogue10collective18CollectiveEpilogueINS1B_23Sm100TmaWarpSpecializedILi3ELi2ELi16ELb1ELb0EEEJSG_NS5_IJNSR_ISE_SB_EENSR_ISF_SB_EEEEESH_SI_SH_SI_NS1B_6fusion15FusionCallbacksIS1F_NS1J_17LinearCombinationISH_fSH_fLNS_15FloatRoundStyleE2EEESG_S1I_JEEENS4_5SM1004TMEM4LOAD26SM100_TMEM_LOAD_16dp256b4xESY_S18_NS4_17SM75_U32x4_LDSM_NENS4_14SM90_TMA_STOREES18_NS4_17SM90_U32x4_STSM_NENS4_39AutoVectorizingCopyWithAssumedAlignmentILi128EEEEEEvvEEEEvNT_6ParamsE,"",@"SHT_CUDA_INFO"
	.sectionflags	@""
	.align	4


	//----- nvinfo : EIATTR_CUDA_API_VERSION
	.align		4
        /*0000*/ 	.byte	0x04, 0x37
        /*0002*/ 	.short	(.L_31 - .L_30)
.L_30:
        /*0004*/ 	.word	0x00000082


	//----- nvinfo : EIATTR_KPARAM_INFO
	.align		4
.L_31:
        /*0008*/ 	.byte	0x04, 0x17
        /*000a*/ 	.short	(.L_33 - .L_32)
.L_32:
        /*000c*/ 	.word	0x00000000
        /*0010*/ 	.short	0x0000
        /*0012*/ 	.short	0x0000
        /*0014*/ 	.byte	0x00, 0xf0, 0x01, 0x20


	//----- nvinfo : EIATTR_AT_ENTRY_FRAGMENTS
	.align		4
.L_33:
        /*0018*/ 	.byte	0x04, 0x4f
        /*001a*/ 	.short	(.L_35 - .L_34)


	//   ....[0]....
.L_34:
        /*001c*/ 	.word	0x00000006


	//----- nvinfo : EIATTR_RESERVED_SMEM_USED
	.align		4
.L_35:
        /*0020*/ 	.byte	0x01, 0x41
	.zero		2


	//----- nvinfo : EIATTR_SPARSE_MMA_MASK
	.align		4
        /*0024*/ 	.byte	0x03, 0x50
        /*0026*/ 	.short	0x0000


	//----- nvinfo : EIATTR_TCGEN05_1CTA_USED
	.align		4
        /*0028*/ 	.byte	0x01, 0x51
	.zero		2


	//----- nvinfo : EIATTR_MAXREG_COUNT
	.align		4
        /*002c*/ 	.byte	0x03, 0x1b
        /*002e*/ 	.short	0x00ff


	//----- nvinfo : EIATTR_NUM_BARRIERS
	.align		4
        /*0030*/ 	.byte	0x02, 0x4c
        /*0032*/ 	.byte	0x07
	.zero		1


	//----- nvinfo : EIATTR_EXTERNS
	.align		4
        /*0034*/ 	.byte	0x04, 0x0f
        /*0036*/ 	.short	(.L_37 - .L_36)


	//   ....[0]....
	.align		4
.L_36:
        /*0038*/ 	.word	index@(__assertfail)


	//----- nvinfo : EIATTR_MERCURY_ISA_VERSION
	.align		4
.L_37:
        /*003c*/ 	.byte	0x03, 0x5f
        /*003e*/ 	.short	0x0101


	//----- nvinfo : EIATTR_INT_WARP_WIDE_INSTR_OFFSETS
	.align		4
        /*0040*/ 	.byte	0x04, 0x31
        /*0042*/ 	.short	(.L_39 - .L_38)


	//   ....[0]....
.L_38:
        /*0044*/ 	.word	0x00001d80


	//   ....[1]....
        /*0048*/ 	.word	0x000036b0


	//   ....[2]....
        /*004c*/ 	.word	0x000036e0


	//   ....[3]....
        /*0050*/ 	.word	0x00003730


	//   ....[4]....
        /*0054*/ 	.word	0x00004010


	//   ....[5]....
        /*0058*/ 	.word	0x00004030


	//   ....[6]....
        /*005c*/ 	.word	0x00004300


	//   ....[7]....
        /*0060*/ 	.word	0x00004430


	//----- nvinfo : EIATTR_COOP_GROUP_MASK_REGIDS
	.align		4
.L_39:
        /*0064*/ 	.byte	0x04, 0x29
        /*0066*/ 	.short	(.L_41 - .L_40)


	//   ....[0]....
.L_40:
        /*0068*/ 	.word	0xffffffff


	//   ....[1]....
        /*006c*/ 	.word	0xffffffff


	//   ....[2]....
        /*0070*/ 	.word	0xffffffff


	//   ....[3]....
        /*0074*/ 	.word	0xffffffff


	//   ....[4]....
        /*0078*/ 	.word	0xffffffff


	//   ....[5]....
        /*007c*/ 	.word	0xffffffff


	//   ....[6]....
        /*0080*/ 	.word	0xffffffff


	//   ....[7]....
        /*0084*/ 	.word	0xffffffff


	//   ....[8]....
        /*0088*/ 	.word	0xffffffff


	//   ....[9]....
        /*008c*/ 	.word	0xffffffff


	//   ....[10]....
        /*0090*/ 	.word	0xffffffff


	//   ....[11]....
        /*0094*/ 	.word	0xffffffff


	//   ....[12]....
        /*0098*/ 	.word	0xffffffff


	//----- nvinfo : EIATTR_COOP_GROUP_INSTR_OFFSETS
	.align		4
.L_41:
        /*009c*/ 	.byte	0x04, 0x28
        /*009e*/ 	.short	(.L_43 - .L_42)


	//   ....[0]....
.L_42:
        /*00a0*/ 	.word	0x00000090


	//   ....[1]....
        /*00a4*/ 	.word	0x000004d0


	//   ....[2]....
        /*00a8*/ 	.word	0x00000620


	//   ....[3]....
        /*00ac*/ 	.word	0x000007a0


	//   ....[4]....
        /*00b0*/ 	.word	0x000008a0


	//   ....[5]....
        /*00b4*/ 	.word	0x00000a10


	//   ....[6]....
        /*00b8*/ 	.word	0x00000bb0


	//   ....[7]....
        /*00bc*/ 	.word	0x00001c60


	//   ....[8]....
        /*00c0*/ 	.word	0x000029b0


	//   ....[9]....
        /*00c4*/ 	.word	0x00002bc0


	//   ....[10]....
        /*00c8*/ 	.word	0x00002bf0


	//   ....[11]....
        /*00cc*/ 	.word	0x000035a0


	//   ....[12]....
        /*00d0*/ 	.word	0x000037d0


	//----- nvinfo : EIATTR_VRC_CTA_INIT_COUNT
	.align		4
.L_43:
        /*00d4*/ 	.byte	0x02, 0x4a
        /*00d6*/ 	.byte	0x80
	.zero		1


	//----- nvinfo : EIATTR_SYSCALL_OFFSETS
	.align		4
        /*00d8*/ 	.byte	0x04, 0x46
        /*00da*/ 	.short	(.L_45 - .L_44)


	//   ....[0]....
.L_44:
        /*00dc*/ 	.word	0x00005010


	//   ....[1]....
        /*00e0*/ 	.word	0x00005100


	//   ....[2]....
        /*00e4*/ 	.word	0x000058e0


	//   ....[3]....
        /*00e8*/ 	.word	0x00006220


	//----- nvinfo : EIATTR_MBARRIER_INSTR_OFFSETS
	.align		4
.L_45:
        /*00ec*/ 	.byte	0x04, 0x39
        /*00ee*/ 	.short	(.L_47 - .L_46)


	//   ....[0]....
.L_46:
        /*00f0*/ 	.word	0x000005b0
        /*00f4*/ 	.word	0x000000ff
        /*00f8*/ 	.word	0x00000000
        /*00fc*/ 	.short	0x0100
        /*00fe*/ 	.byte	0x05
	.zero		1


	//   ....[1]....
        /*0100*/ 	.word	0x000005c0
        /*0104*/ 	.word	0x000000ff
        /*0108*/ 	.word	0x00000018
        /*010c*/ 	.short	0x0100
        /*010e*/ 	.byte	0x05
	.zero		1


	//   ....[2]....
        /*0110*/ 	.word	0x000005d0
        /*0114*/ 	.word	0x000000ff
        /*0118*/ 	.word	0x00000008
        /*011c*/ 	.short	0x0100
        /*011e*/ 	.byte	0x05
	.zero		1


	//   ....[3]....
        /*0120*/ 	.word	0x000005e0
        /*0124*/ 	.word	0x000000ff
        /*0128*/ 	.word	0x00000020
        /*012c*/ 	.short	0x0100
        /*012e*/ 	.byte	0x05
	.zero		1


	//   ....[4]....
        /*0130*/ 	.word	0x000005f0
        /*0134*/ 	.word	0x000000ff
        /*0138*/ 	.word	0x00000010
        /*013c*/ 	.short	0x0100
        /*013e*/ 	.byte	0x05
	.zero		1


	//   ....[5]....
        /*0140*/ 	.word	0x00000600
        /*0144*/ 	.word	0x000000ff
        /*0148*/ 	.word	0x00000028
        /*014c*/ 	.short	0x0100
        /*014e*/ 	.byte	0x05
	.zero		1


	//   ....[6]....
        /*0150*/ 	.word	0x00000730
        /*0154*/ 	.word	0x000000ff
        /*0158*/ 	.word	0x00000030
        /*015c*/ 	.short	0x0100
        /*015e*/ 	.byte	0x07
	.zero		1


	//   ....[7]....
        /*0160*/ 	.word	0x00000740
        /*0164*/ 	.word	0x000000ff
        /*0168*/ 	.word	0x00000048
        /*016c*/ 	.short	0x0100
        /*016e*/ 	.byte	0x07
	.zero		1


	//   ....[8]....
        /*0170*/ 	.word	0x00000750
        /*0174*/ 	.word	0x000000ff
        /*0178*/ 	.word	0x00000038
        /*017c*/ 	.short	0x0100
        /*017e*/ 	.byte	0x07
	.zero		1


	//   ....[9]....
        /*0180*/ 	.word	0x00000760
        /*0184*/ 	.word	0x000000ff
        /*0188*/ 	.word	0x00000050
        /*018c*/ 	.short	0x0100
        /*018e*/ 	.byte	0x07
	.zero		1


	//   ....[10]....
        /*0190*/ 	.word	0x00000770
        /*0194*/ 	.word	0x000000ff
        /*0198*/ 	.word	0x00000040
        /*019c*/ 	.short	0x0100
        /*019e*/ 	.byte	0x07
	.zero		1


	//   ....[11]....
        /*01a0*/ 	.word	0x00000780
        /*01a4*/ 	.word	0x000000ff
        /*01a8*/ 	.word	0x00000058
        /*01ac*/ 	.short	0x0100
        /*01ae*/ 	.byte	0x07
	.zero		1


	//   ....[12]....
        /*01b0*/ 	.word	0x00000870
        /*01b4*/ 	.word	0x000000ff
        /*01b8*/ 	.word	0x00000060
        /*01bc*/ 	.short	0x0100
        /*01be*/ 	.byte	0x05
	.zero		1


	//   ....[13]....
        /*01c0*/ 	.word	0x00000880
        /*01c4*/ 	.word	0x000000ff
        /*01c8*/ 	.word	0x00000068
        /*01cc*/ 	.short	0x0100
        /*01ce*/ 	.byte	0x05
	.zero		1


	//   ....[14]....
        /*01d0*/ 	.word	0x000009c0
        /*01d4*/ 	.word	0x000000ff
        /*01d8*/ 	.word	0x00000070
        /*01dc*/ 	.short	0x0100
        /*01de*/ 	.byte	0x05
	.zero		1


	//   ....[15]....
        /*01e0*/ 	.word	0x000009d0
        /*01e4*/ 	.word	0x000000ff
        /*01e8*/ 	.word	0x00000080
        /*01ec*/ 	.short	0x0100
        /*01ee*/ 	.byte	0x05
	.zero		1


	//   ....[16]....
        /*01f0*/ 	.word	0x000009e0
        /*01f4*/ 	.word	0x000000ff
        /*01f8*/ 	.word	0x00000078
        /*01fc*/ 	.short	0x0100
        /*01fe*/ 	.byte	0x05
	.zero		1


	//   ....[17]....
        /*0200*/ 	.word	0x000009f0
        /*0204*/ 	.word	0x000000ff
        /*0208*/ 	.word	0x00000088
        /*020c*/ 	.short	0x0100
        /*020e*/ 	.byte	0x05
	.zero		1


	//   ....[18]....
        /*0210*/ 	.word	0x00000b20
        /*0214*/ 	.word	0x000000ff
        /*0218*/ 	.word	0x00000090
        /*021c*/ 	.short	0x0100
        /*021e*/ 	.byte	0x07
	.zero		1


	//   ....[19]....
        /*0220*/ 	.word	0x00000b30
        /*0224*/ 	.word	0x000000ff
        /*0228*/ 	.word	0x000000b0
        /*022c*/ 	.short	0x0100
        /*022e*/ 	.byte	0x07
	.zero		1


	//   ....[20]....
        /*0230*/ 	.word	0x00000b40
        /*0234*/ 	.word	0x000000ff
        /*0238*/ 	.word	0x00000098
        /*023c*/ 	.short	0x0100
        /*023e*/ 	.byte	0x07
	.zero		1


	//   ....[21]....
        /*0240*/ 	.word	0x00000b50
        /*0244*/ 	.word	0x000000ff
        /*0248*/ 	.word	0x000000b8
        /*024c*/ 	.short	0x0100
        /*024e*/ 	.byte	0x07
	.zero		1


	//   ....[22]....
        /*0250*/ 	.word	0x00000b60
        /*0254*/ 	.word	0x000000ff
        /*0258*/ 	.word	0x000000a0
        /*025c*/ 	.short	0x0100
        /*025e*/ 	.byte	0x07
	.zero		1


	//   ....[23]....
        /*0260*/ 	.word	0x00000b70
        /*0264*/ 	.word	0x000000ff
        /*0268*/ 	.word	0x000000c0
        /*026c*/ 	.short	0x0100
        /*026e*/ 	.byte	0x07
	.zero		1


	//   ....[24]....
        /*0270*/ 	.word	0x00000b80
        /*0274*/ 	.word	0x000000ff
        /*0278*/ 	.word	0x000000a8
        /*027c*/ 	.short	0x0100
        /*027e*/ 	.byte	0x07
	.zero		1


	//   ....[25]....
        /*0280*/ 	.word	0x00000b90
        /*0284*/ 	.word	0x000000ff
        /*0288*/ 	.word	0x000000c8
        /*028c*/ 	.short	0x0100
        /*028e*/ 	.byte	0x07
	.zero		1


	//   ....[26]....
        /*0290*/ 	.word	0x00000c80
        /*0294*/ 	.word	0x000000ff
        /*0298*/ 	.word	0x000000d0
        /*029c*/ 	.short	0x0100
        /*029e*/ 	.byte	0x05
	.zero		1


	//   ....[27]....
        /*02a0*/ 	.word	0x00000c90
        /*02a4*/ 	.word	0x000000ff
        /*02a8*/ 	.word	0x000000e0
        /*02ac*/ 	.short	0x0100
        /*02ae*/ 	.byte	0x05
	.zero		1


	//   ....[28]....
        /*02b0*/ 	.word	0x00000ca0
        /*02b4*/ 	.word	0x000000ff
        /*02b8*/ 	.word	0x000000d8
        /*02bc*/ 	.short	0x0100
        /*02be*/ 	.byte	0x05
	.zero		1


	//   ....[29]....
        /*02c0*/ 	.word	0x00000cb0
        /*02c4*/ 	.word	0x000000ff
        /*02c8*/ 	.word	0x000000e8
        /*02cc*/ 	.short	0x0100
        /*02ce*/ 	.byte	0x05
	.zero		1


	//   ....[30]....
        /*02d0*/ 	.word	0x00001580
        /*02d4*/ 	.word	0x00000002
        /*02d8*/ 	.word	0x000000e0
        /*02dc*/ 	.short	0x010a
        /*02de*/ 	.byte	0xff
	.zero		1


	//   ....[31]....
        /*02e0*/ 	.word	0x000015b0
        /*02e4*/ 	.word	0x00000002
        /*02e8*/ 	.word	0x000000d0
        /*02ec*/ 	.short	0x0101
        /*02ee*/ 	.byte	0xff
	.zero		1


	//   ....[32]....
        /*02f0*/ 	.word	0x00001680
        /*02f4*/ 	.word	0x000000ff
        /*02f8*/ 	.word	0x00000018
        /*02fc*/ 	.short	0x010a
        /*02fe*/ 	.byte	0x08
	.zero		1


	//   ....[33]....
        /*0300*/ 	.word	0x00001720
        /*0304*/ 	.word	0x000000ff
        /*0308*/ 	.word	0x00000018
        /*030c*/ 	.short	0x010a
        /*030e*/ 	.byte	0x21
	.zero		1


	//   ....[34]....
        /*0310*/ 	.word	0x00001880
        /*0314*/ 	.word	0x000000ff
        /*0318*/ 	.word	0x00000018
        /*031c*/ 	.short	0x010a
        /*031e*/ 	.byte	0x08
	.zero		1


	//   ....[35]....
        /*0320*/ 	.word	0x00001970
        /*0324*/ 	.word	0x000000ff
        /*0328*/ 	.word	0x00000068
        /*032c*/ 	.short	0x0101
        /*032e*/ 	.byte	0x04
	.zero		1


	//   ....[36]....
        /*0330*/ 	.word	0x00001990
        /*0334*/ 	.word	0x000000ff
        /*0338*/ 	.word	0x00000018
        /*033c*/ 	.short	0x010a
        /*033e*/ 	.byte	0x08
	.zero		1


	//   ....[37]....
        /*0340*/ 	.word	0x00001a10
        /*0344*/ 	.word	0x000000ff
        /*0348*/ 	.word	0x00000018
        /*034c*/ 	.short	0x010a
        /*034e*/ 	.byte	0x11
	.zero		1


	//   ....[38]....
        /*0350*/ 	.word	0x00001b70
        /*0354*/ 	.word	0x000000ff
        /*0358*/ 	.word	0x00000018
        /*035c*/ 	.short	0x010a
        /*035e*/ 	.byte	0x08
	.zero		1


	//   ....[39]....
        /*0360*/ 	.word	0x00001c90
        /*0364*/ 	.word	0x00000002
        /*0368*/ 	.word	0x00000070
        /*036c*/ 	.short	0x010a
        /*036e*/ 	.byte	0xff
	.zero		1


	//   ....[40]....
        /*0370*/ 	.word	0x00001d50
        /*0374*/ 	.word	0x00000002
        /*0378*/ 	.word	0x00000000
        /*037c*/ 	.short	0x0101
        /*037e*/ 	.byte	0xff
	.zero		1


	//   ....[41]....
        /*0380*/ 	.word	0x000022b0
        /*0384*/ 	.word	0x000000ff
        /*0388*/ 	.word	0x00000000
        /*038c*/ 	.short	0x010a
        /*038e*/ 	.byte	0x05
	.zero		1


	//   ....[42]....
        /*0390*/ 	.word	0x00002340
        /*0394*/ 	.word	0x000000ff
        /*0398*/ 	.word	0x00000000
        /*039c*/ 	.short	0x010a
        /*039e*/ 	.byte	0x05
	.zero		1


	//   ....[43]....
        /*03a0*/ 	.word	0x000023e0
        /*03a4*/ 	.word	0x00000000
        /*03a8*/ 	.word	0x00000000
        /*03ac*/ 	.short	0x010a
        /*03ae*/ 	.byte	0xff
	.zero		1


	//   ....[44]....
        /*03b0*/ 	.word	0x00002500
        /*03b4*/ 	.word	0x00000000
        /*03b8*/ 	.word	0x000000d0
        /*03bc*/ 	.short	0x010a
        /*03be*/ 	.byte	0xff
	.zero		1


	//   ....[45]....
        /*03c0*/ 	.word	0x00002570
        /*03c4*/ 	.word	0x00000000
        /*03c8*/ 	.word	0x00000000
        /*03cc*/ 	.short	0x0101
        /*03ce*/ 	.byte	0xff
	.zero		1


	//   ....[46]....
        /*03d0*/ 	.word	0x00002590
        /*03d4*/ 	.word	0x000000ff
        /*03d8*/ 	.word	0x00000080
        /*03dc*/ 	.short	0x010a
        /*03de*/ 	.byte	0x05
	.zero		1


	//   ....[47]....
        /*03e0*/ 	.word	0x000026b0
        /*03e4*/ 	.word	0x00000000
        /*03e8*/ 	.word	0x00000070
        /*03ec*/ 	.short	0x010a
        /*03ee*/ 	.byte	0xff
	.zero		1


	//   ....[48]....
        /*03f0*/ 	.word	0x000027b0
        /*03f4*/ 	.word	0x00000000
        /*03f8*/ 	.word	0x00000000
        /*03fc*/ 	.short	0x0101
        /*03fe*/ 	.byte	0xff
	.zero		1


	//   ....[49]....
        /*0400*/ 	.word	0x00002840
        /*0404*/ 	.word	0x000000ff
        /*0408*/ 	.word	0x00000080
        /*040c*/ 	.short	0x0106
        /*040e*/ 	.byte	0x05
	.zero		1


	//   ....[50]....
        /*0410*/ 	.word	0x00002860
        /*0414*/ 	.word	0x000000ff
        /*0418*/ 	.word	0x00000080
        /*041c*/ 	.short	0x010a
        /*041e*/ 	.byte	0x05
	.zero		1


	//   ....[51]....
        /*0420*/ 	.word	0x000028f0
        /*0424*/ 	.word	0x000000ff
        /*0428*/ 	.word	0x00000080
        /*042c*/ 	.short	0x0106
        /*042e*/ 	.byte	0x04
	.zero		1


	//   ....[52]....
        /*0430*/ 	.word	0x00002930
        /*0434*/ 	.word	0x00000000
        /*0438*/ 	.word	0x00000080
        /*043c*/ 	.short	0x010a
        /*043e*/ 	.byte	0xff
	.zero		1


	//   ....[53]....
        /*0440*/ 	.word	0x00002e30
        /*0444*/ 	.word	0x00000000
        /*0448*/ 	.word	0x00000070
        /*044c*/ 	.short	0x010a
        /*044e*/ 	.byte	0xff
	.zero		1


	//   ....[54]....
        /*0450*/ 	.word	0x00002f30
        /*0454*/ 	.word	0x00000003
        /*0458*/ 	.word	0x00000000
        /*045c*/ 	.short	0x0101
        /*045e*/ 	.byte	0xff
	.zero		1


	//   ....[55]....
        /*0460*/ 	.word	0x00002f40
        /*0464*/ 	.word	0x000000ff
        /*0468*/ 	.word	0x00000000
        /*046c*/ 	.short	0x010a
        /*046e*/ 	.byte	0x04
	.zero		1


	//   ....[56]....
        /*0470*/ 	.word	0x00002fc0
        /*0474*/ 	.word	0x000000ff
        /*0478*/ 	.word	0x000000b0
        /*047c*/ 	.short	0x010a
        /*047e*/ 	.byte	0x08
	.zero		1


	//   ....[57]....
        /*0480*/ 	.word	0x000030a0
        /*0484*/ 	.word	0x000000ff
        /*0488*/ 	.word	0x00000000
        /*048c*/ 	.short	0x010a
        /*048e*/ 	.byte	0x07
	.zero		1


	//   ....[58]....
        /*0490*/ 	.word	0x000031e0
        /*0494*/ 	.word	0x000000ff
        /*0498*/ 	.word	0x00000000
        /*049c*/ 	.short	0x010a
        /*049e*/ 	.byte	0x04
	.zero		1


	//   ....[59]....
        /*04a0*/ 	.word	0x000033d0
        /*04a4*/ 	.word	0x000000ff
        /*04a8*/ 	.word	0x00000000
        /*04ac*/ 	.short	0x010a
        /*04ae*/ 	.byte	0x05
	.zero		1


	//   ....[60]....
        /*04b0*/ 	.word	0x00003460
        /*04b4*/ 	.word	0x000000ff
        /*04b8*/ 	.word	0x00000000
        /*04bc*/ 	.short	0x010a
        /*04be*/ 	.byte	0x05
	.zero		1


	//   ....[61]....
        /*04c0*/ 	.word	0x000034f0
        /*04c4*/ 	.word	0x000000ff
        /*04c8*/ 	.word	0x00000000
        /*04cc*/ 	.short	0x010a
        /*04ce*/ 	.byte	0x05
	.zero		1


	//   ....[62]....
        /*04d0*/ 	.word	0x00003580
        /*04d4*/ 	.word	0x000000ff
        /*04d8*/ 	.word	0x00000000
        /*04dc*/ 	.short	0x010a
        /*04de*/ 	.byte	0x07
	.zero		1


	//   ....[63]....
        /*04e0*/ 	.word	0x000039b0
        /*04e4*/ 	.word	0x00000000
        /*04e8*/ 	.word	0x00000070
        /*04ec*/ 	.short	0x010a
        /*04ee*/ 	.byte	0xff
	.zero		1


	//   ....[64]....
        /*04f0*/ 	.word	0x00003a70
        /*04f4*/ 	.word	0x00000000
        /*04f8*/ 	.word	0x00000000
        /*04fc*/ 	.short	0x0101
        /*04fe*/ 	.byte	0xff
	.zero		1


	//   ....[65]....
        /*0500*/ 	.word	0x00003d90
        /*0504*/ 	.word	0x000000ff
        /*0508*/ 	.word	0x00000068
        /*050c*/ 	.short	0x010a
        /*050e*/ 	.byte	0x07
	.zero		1


	//   ....[66]....
        /*0510*/ 	.word	0x00003fb0
        /*0514*/ 	.word	0x000000ff
        /*0518*/ 	.word	0x00000048
        /*051c*/ 	.short	0x010a
        /*051e*/ 	.byte	0x0f
	.zero		1


	//   ....[67]....
        /*0520*/ 	.word	0x000041b0
        /*0524*/ 	.word	0x000000ff
        /*0528*/ 	.word	0x00000030
        /*052c*/ 	.short	0x010b
        /*052e*/ 	.byte	0x0f
	.zero		1


	//   ....[68]....
        /*0530*/ 	.word	0x00004200
        /*0534*/ 	.word	0x000000ff
        /*0538*/ 	.word	0x00000000
        /*053c*/ 	.short	0x0101
        /*053e*/ 	.byte	0x10
	.zero		1


	//   ....[69]....
        /*0540*/ 	.word	0x00004240
        /*0544*/ 	.word	0x000000ff
        /*0548*/ 	.word	0x00000048
        /*054c*/ 	.short	0x010a
        /*054e*/ 	.byte	0x0d
	.zero		1


	//   ....[70]....
        /*0550*/ 	.word	0x00004480
        /*0554*/ 	.word	0x000000ff
        /*0558*/ 	.word	0x00000030
        /*055c*/ 	.short	0x010b
        /*055e*/ 	.byte	0x0d
	.zero		1


	//   ....[71]....
        /*0560*/ 	.word	0x000044f0
        /*0564*/ 	.word	0x000000ff
        /*0568*/ 	.word	0x00000000
        /*056c*/ 	.short	0x0101
        /*056e*/ 	.byte	0x0f
	.zero		1


	//   ....[72]....
        /*0570*/ 	.word	0x00004540
        /*0574*/ 	.word	0x000000ff
        /*0578*/ 	.word	0x00000000
        /*057c*/ 	.short	0x010a
        /*057e*/ 	.byte	0x04
	.zero		1


	//   ....[73]....
        /*0580*/ 	.word	0x000045d0
        /*0584*/ 	.word	0x000000ff
        /*0588*/ 	.word	0x00000000
        /*058c*/ 	.short	0x010a
        /*058e*/ 	.byte	0x04
	.zero		1


	//   ....[74]....
        /*0590*/ 	.word	0x00004670
        /*0594*/ 	.word	0x00000000
        /*0598*/ 	.word	0x00000000
        /*059c*/ 	.short	0x010a
        /*059e*/ 	.byte	0xff
	.zero		1


	//   ....[75]....
        /*05a0*/ 	.word	0x000049e0
        /*05a4*/ 	.word	0x00000000
        /*05a8*/ 	.word	0x00000070
        /*05ac*/ 	.short	0x010a
        /*05ae*/ 	.byte	0xff
	.zero		1


	//   ....[76]....
        /*05b0*/ 	.word	0x00004af0
        /*05b4*/ 	.word	0x00000000
        /*05b8*/ 	.word	0x00000000
        /*05bc*/ 	.short	0x0101
        /*05be*/ 	.byte	0xff
	.zero		1


	//   ....[77]....
        /*05c0*/ 	.word	0x00005500
        /*05c4*/ 	.word	0x00000002
        /*05c8*/ 	.word	0x00000030
        /*05cc*/ 	.short	0x010a
        /*05ce*/ 	.byte	0xff
	.zero		1


	//   ....[78]....
        /*05d0*/ 	.word	0x00005540
        /*05d4*/ 	.word	0x0000002c
        /*05d8*/ 	.word	0x00000090
        /*05dc*/ 	.short	0x010a
        /*05de*/ 	.byte	0xff
	.zero		1


	//   ....[79]....
        /*05e0*/ 	.word	0x00005630
        /*05e4*/ 	.word	0x00000002
        /*05e8*/ 	.word	0x00000030
        /*05ec*/ 	.short	0x010a
        /*05ee*/ 	.byte	0xff
	.zero		1


	//   ....[80]....
        /*05f0*/ 	.word	0x000057c0
        /*05f4*/ 	.word	0x0000002c
        /*05f8*/ 	.word	0x00000090
        /*05fc*/ 	.short	0x010a
        /*05fe*/ 	.byte	0xff
	.zero		1


	//   ....[81]....
        /*0600*/ 	.word	0x00005f80
        /*0604*/ 	.word	0x00000000
        /*0608*/ 	.word	0x00000000
        /*060c*/ 	.short	0x0101
        /*060e*/ 	.byte	0xff
	.zero		1


	//   ....[82]....
        /*0610*/ 	.word	0x00005f90
        /*0614*/ 	.word	0x00000002
        /*0618*/ 	.word	0x00000030
        /*061c*/ 	.short	0x010a
        /*061e*/ 	.byte	0xff
	.zero		1


	//   ....[83]....
        /*0620*/ 	.word	0x00006050
        /*0624*/ 	.word	0x00000002
        /*0628*/ 	.word	0x00000030
        /*062c*/ 	.short	0x010a
        /*062e*/ 	.byte	0xff
	.zero		1


	//   ....[84]....
        /*0630*/ 	.word	0x00006380
        /*0634*/ 	.word	0x000000ff
        /*0638*/ 	.word	0x00000000
        /*063c*/ 	.short	0x0101
        /*063e*/ 	.byte	0x05
	.zero		1


	//   ....[85]....
        /*0640*/ 	.word	0x00006940
        /*0644*/ 	.word	0x00000000
        /*0648*/ 	.word	0x00000000
        /*064c*/ 	.short	0x0101
        /*064e*/ 	.byte	0xff
	.zero		1


	//   ....[86]....
        /*0650*/ 	.word	0x00006bb0
        /*0654*/ 	.word	0x000000ff
        /*0658*/ 	.word	0x00000000
        /*065c*/ 	.short	0x0101
        /*065e*/ 	.byte	0x04
	.zero		1


	//   ....[87]....
        /*0660*/ 	.word	0x00006bd0
        /*0664*/ 	.word	0x00000002
        /*0668*/ 	.word	0x000000e0
        /*066c*/ 	.short	0x010a
        /*066e*/ 	.byte	0xff
	.zero		1


	//   ....[88]....
        /*0670*/ 	.word	0x00006c30
        /*0674*/ 	.word	0x00000002
        /*0678*/ 	.word	0x00000018
        /*067c*/ 	.short	0x010a
        /*067e*/ 	.byte	0xff
	.zero		1


	//   ....[89]....
        /*0680*/ 	.word	0x00006c90
        /*0684*/ 	.word	0x00000002
        /*0688*/ 	.word	0x00000018
        /*068c*/ 	.short	0x010a
        /*068e*/ 	.byte	0xff
	.zero		1


	//   ....[90]....
        /*0690*/ 	.word	0x00006ce0
        /*0694*/ 	.word	0x00000002
        /*0698*/ 	.word	0x00000070
        /*069c*/ 	.short	0x010a
        /*069e*/ 	.byte	0xff
	.zero		1


	//   ....[91]....
        /*06a0*/ 	.word	0x00006d40
        /*06a4*/ 	.word	0x00000000
        /*06a8*/ 	.word	0x00000000
        /*06ac*/ 	.short	0x010a
        /*06ae*/ 	.byte	0xff
	.zero		1


	//   ....[92]....
        /*06b0*/ 	.word	0x00006da0
        /*06b4*/ 	.word	0x00000000
        /*06b8*/ 	.word	0x00000000
        /*06bc*/ 	.short	0x010a
        /*06be*/ 	.byte	0xff
	.zero		1


	//   ....[93]....
        /*06c0*/ 	.word	0x00006df0
        /*06c4*/ 	.word	0x00000000
        /*06c8*/ 	.word	0x000000d0
        /*06cc*/ 	.short	0x010a
        /*06ce*/ 	.byte	0xff
	.zero		1


	//   ....[94]....
        /*06d0*/ 	.word	0x00006e50
        /*06d4*/ 	.word	0x00000000
        /*06d8*/ 	.word	0x00000080
        /*06dc*/ 	.short	0x010a
        /*06de*/ 	.byte	0xff
	.zero		1


	//   ....[95]....
        /*06e0*/ 	.word	0x00006ea0
        /*06e4*/ 	.word	0x00000000
        /*06e8*/ 	.word	0x00000070
        /*06ec*/ 	.short	0x010a
        /*06ee*/ 	.byte	0xff
	.zero		1


	//   ....[96]....
        /*06f0*/ 	.word	0x00006f00
        /*06f4*/ 	.word	0x00000000
        /*06f8*/ 	.word	0x00000080
        /*06fc*/ 	.short	0x010a
        /*06fe*/ 	.byte	0xff
	.zero		1


	//   ....[97]....
        /*0700*/ 	.word	0x00006f50
        /*0704*/ 	.word	0x00000000
        /*0708*/ 	.word	0x00000070
        /*070c*/ 	.short	0x010a
        /*070e*/ 	.byte	0xff
	.zero		1


	//   ....[98]....
        /*0710*/ 	.word	0x00006fb0
        /*0714*/ 	.word	0x00000002
        /*0718*/ 	.word	0x000000b0
        /*071c*/ 	.short	0x010a
        /*071e*/ 	.byte	0xff
	.zero		1


	//   ....[99]....
        /*0720*/ 	.word	0x00007010
        /*0724*/ 	.word	0x00000000
        /*0728*/ 	.word	0x00000000
        /*072c*/ 	.short	0x010a
        /*072e*/ 	.byte	0xff
	.zero		1


	//   ....[100]....
        /*0730*/ 	.word	0x00007070
        /*0734*/ 	.word	0x00000000
        /*0738*/ 	.word	0x00000000
        /*073c*/ 	.short	0x010a
        /*073e*/ 	.byte	0xff
	.zero		1


	//   ....[101]....
        /*0740*/ 	.word	0x000070d0
        /*0744*/ 	.word	0x00000000
        /*0748*/ 	.word	0x00000000
        /*074c*/ 	.short	0x010a
        /*074e*/ 	.byte	0xff
	.zero		1


	//   ....[102]....
        /*0750*/ 	.word	0x00007130
        /*0754*/ 	.word	0x00000000
        /*0758*/ 	.word	0x00000000
        /*075c*/ 	.short	0x010a
        /*075e*/ 	.byte	0xff
	.zero		1


	//   ....[103]....
        /*0760*/ 	.word	0x00007190
        /*0764*/ 	.word	0x00000000
        /*0768*/ 	.word	0x00000000
        /*076c*/ 	.short	0x010a
        /*076e*/ 	.byte	0xff
	.zero		1


	//   ....[104]....
        /*0770*/ 	.word	0x000071e0
        /*0774*/ 	.word	0x00000000
        /*0778*/ 	.word	0x00000070
        /*077c*/ 	.short	0x010a
        /*077e*/ 	.byte	0xff
	.zero		1


	//   ....[105]....
        /*0780*/ 	.word	0x00007240
        /*0784*/ 	.word	0x00000000
        /*0788*/ 	.word	0x00000068
        /*078c*/ 	.short	0x010a
        /*078e*/ 	.byte	0xff
	.zero		1


	//   ....[106]....
        /*0790*/ 	.word	0x000072a0
        /*0794*/ 	.word	0x00000000
        /*0798*/ 	.word	0x00000048
        /*079c*/ 	.short	0x010a
        /*079e*/ 	.byte	0xff
	.zero		1


	//   ....[107]....
        /*07a0*/ 	.word	0x00007300
        /*07a4*/ 	.word	0x00000000
        /*07a8*/ 	.word	0x00000048
        /*07ac*/ 	.short	0x010a
        /*07ae*/ 	.byte	0xff
	.zero		1


	//   ....[108]....
        /*07b0*/ 	.word	0x00007360
        /*07b4*/ 	.word	0x00000000
        /*07b8*/ 	.word	0x00000000
        /*07bc*/ 	.short	0x010a
        /*07be*/ 	.byte	0xff
	.zero		1


	//   ....[109]....
        /*07c0*/ 	.word	0x000073c0
        /*07c4*/ 	.word	0x00000000
        /*07c8*/ 	.word	0x00000000
        /*07cc*/ 	.short	0x010a
        /*07ce*/ 	.byte	0xff
	.zero		1


	//   ....[110]....
        /*07d0*/ 	.word	0x00007410
        /*07d4*/ 	.word	0x00000000
        /*07d8*/ 	.word	0x00000070
        /*07dc*/ 	.short	0x010a
        /*07de*/ 	.byte	0xff
	.zero		1


	//   ....[111]....
        /*07e0*/ 	.word	0x00007460
        /*07e4*/ 	.word	0x00000002
        /*07e8*/ 	.word	0x00000030
        /*07ec*/ 	.short	0x010a
        /*07ee*/ 	.byte	0xff
	.zero		1


	//   ....[112]....
        /*07f0*/ 	.word	0x000074b0
        /*07f4*/ 	.word	0x0000002c
        /*07f8*/ 	.word	0x00000090
        /*07fc*/ 	.short	0x010a
        /*07fe*/ 	.byte	0xff
	.zero		1


	//   ....[113]....
        /*0800*/ 	.word	0x00007500
        /*0804*/ 	.word	0x00000002
        /*0808*/ 	.word	0x00000030
        /*080c*/ 	.short	0x010a
        /*080e*/ 	.byte	0xff
	.zero		1


	//----- nvinfo : EIATTR_NUM_MBARRIERS
	.align		4
.L_47:
        /*0810*/ 	.byte	0x03, 0x38
        /*0812*/ 	.short	0x001e


	//----- nvinfo : EIATTR_EXIT_INSTR_OFFSETS
	.align		4
        /*0814*/ 	.byte	0x04, 0x1c
        /*0816*/ 	.short	(.L_49 - .L_48)


	//   ....[0]....
.L_48:
        /*0818*/ 	.word	0x00002410


	//   ....[1]....
        /*081c*/ 	.word	0x00002900


	//   ....[2]....
        /*0820*/ 	.word	0x00002960


	//   ....[3]....
        /*0824*/ 	.word	0x000037e0


	//   ....[4]....
        /*0828*/ 	.word	0x000046a0


	//   ....[5]....
        /*082c*/ 	.word	0x000046e0


	//   ....[6]....
        /*0830*/ 	.word	0x00006aa0


	//   ....[7]....
        /*0834*/ 	.word	0x00006b20


	//   ....[8]....
        /*0838*/ 	.word	0x00006b50


	//   ....[9]....
        /*083c*/ 	.word	0x00006bc0


	//----- nvinfo : EIATTR_MAX_THREADS
	.align		4
.L_49:
        /*0840*/ 	.byte	0x04, 0x05
        /*0842*/ 	.short	(.L_51 - .L_50)
.L_50:
        /*0844*/ 	.word	0x00000100
        /*0848*/ 	.word	0x00000001
        /*084c*/ 	.word	0x00000001


	//----- nvinfo : EIATTR_CRS_STACK_SIZE
	.align		4
.L_51:
        /*0850*/ 	.byte	0x04, 0x1e
        /*0852*/ 	.short	(.L_53 - .L_52)
.L_52:
        /*0854*/ 	.word	0x00000000


	//----- nvinfo : EIATTR_CBANK_PARAM_SIZE
	.align		4
.L_53:
        /*0858*/ 	.byte	0x03, 0x19
        /*085a*/ 	.short	0x0800


	//----- nvinfo : EIATTR_PARAM_CBANK
	.align		4
        /*085c*/ 	.byte	0x04, 0x0a
        /*085e*/ 	.short	(.L_55 - .L_54)
	.align		4
.L_54:
        /*0860*/ 	.word	index@(.nv.constant0._ZN7cutlass13device_kernelINS_4gemm6kernel13GemmUniversalIN4cute5tupleIJiiiiEEENS1_10collective13CollectiveMmaINS1_35MainloopSm100TmaUmmaWarpSpecializedILi3ELi2ELi4ENS5_IJNS4_1CILi1EEESB_SB_EEEEENS5_IJNSA_ILi64EEESE_NSA_ILi32EEEEEENS_6half_tENS5_IJlSB_lEEESH_SI_NS4_8TiledMMAINS4_8MMA_AtomIJNS4_20SM100_MMA_F16BF16_SSISH_SH_fLi64ELi64ELNS4_4UMMA5MajorE0ELSN_0ELNSM_7ScaleInE0ELSO_0EEEEEENS4_6LayoutISC_NS5_IJNSA_ILi0EEESS_SS_EEEEENS5_IJNS4_10UnderscoreESV_SV_EEEEENS4_13SM90_TMA_LOADENS4_14ComposedLayoutINS4_7SwizzleILi2ELi4ELi3EEENS4_18smem_ptr_flag_bitsILi16EEENSR_INS5_IJNSA_ILi8EEESF_EEENS5_IJSF_SB_EEEEEEEvNS4_8identityESY_S18_vS19_EENS_8epilogue10collective18CollectiveEpilogueINS1B_23Sm100TmaWarpSpecializedILi3ELi2ELi16ELb1ELb0EEEJSG_NS5_IJNSR_ISE_SB_EENSR_ISF_SB_EEEEESH_SI_SH_SI_NS1B_6fusion15FusionCallbacksIS1F_NS1J_17LinearCombinationISH_fSH_fLNS_15FloatRoundStyleE2EEESG_S1I_JEEENS4_5SM1004TMEM4LOAD26SM100_TMEM_LOAD_16dp256b4xESY_S18_NS4_17SM75_U32x4_LDSM_NENS4_14SM90_TMA_STOREES18_NS4_17SM90_U32x4_STSM_NENS4_39AutoVectorizingCopyWithAssumedAlignmentILi128EEEEEEvvEEEEvNT_6ParamsE)
        /*0864*/ 	.short	0x0380
        /*0866*/ 	.short	0x0800


	//----- nvinfo : EIATTR_SW_WAR
	.align		4
.L_55:
        /*0868*/ 	.byte	0x04, 0x36
        /*086a*/ 	.short	(.L_57 - .L_56)
.L_56:
        /*086c*/ 	.word	0x00000008
.L_57:


//--------------------- .nv.callgraph             --------------------------
	.section	.nv.callgraph,"",@"SHT_CUDA_CALLGRAPH"
	.align	4
	.sectionentsize	8
	.align		4
        /*0000*/ 	.word	0x00000000
	.align		4
        /*0004*/ 	.word	0xffffffff
	.align		4
        /*0008*/ 	.word	index@(_ZN7cutlass13device_kernelINS_4gemm6kernel13GemmUniversalIN4cute5tupleIJiiiiEEENS1_10collective13CollectiveMmaINS1_35MainloopSm100TmaUmmaWarpSpecializedILi3ELi2ELi4ENS5_IJNS4_1CILi1EEESB_SB_EEEEENS5_IJNSA_ILi64EEESE_NSA_ILi32EEEEEENS_6half_tENS5_IJlSB_lEEESH_SI_NS4_8TiledMMAINS4_8MMA_AtomIJNS4_20SM100_MMA_F16BF16_SSISH_SH_fLi64ELi64ELNS4_4UMMA5MajorE0ELSN_0ELNSM_7ScaleInE0ELSO_0EEEEEENS4_6LayoutISC_NS5_IJNSA_ILi0EEESS_SS_EEEEENS5_IJNS4_10UnderscoreESV_SV_EEEEENS4_13SM90_TMA_LOADENS4_14ComposedLayoutINS4_7SwizzleILi2ELi4ELi3EEENS4_18smem_ptr_flag_bitsILi16EEENSR_INS5_IJNSA_ILi8EEESF_EEENS5_IJSF_SB_EEEEEEEvNS4_8identityESY_S18_vS19_EENS_8epilogue10collective18CollectiveEpilogueINS1B_23Sm100TmaWarpSpecializedILi3ELi2ELi16ELb1ELb0EEEJSG_NS5_IJNSR_ISE_SB_EENSR_ISF_SB_EEEEESH_SI_SH_SI_NS1B_6fusion15FusionCallbacksIS1F_NS1J_17LinearCombinationISH_fSH_fLNS_15FloatRoundStyleE2EEESG_S1I_JEEENS4_5SM1004TMEM4LOAD26SM100_TMEM_LOAD_16dp256b4xESY_S18_NS4_17SM75_U32x4_LDSM_NENS4_14SM90_TMA_STOREES18_NS4_17SM90_U32x4_STSM_NENS4_39AutoVectorizingCopyWithAssumedAlignmentILi128EEEEEEvvEEEEvNT_6ParamsE)
	.align		4
        /*000c*/ 	.word	index@(__assertfail)
	.align		4
        /*0010*/ 	.word	0x00000000
	.align		4
        /*0014*/ 	.word	0xfffffffe
	.align		4
        /*0018*/ 	.word	0x00000000
	.align		4
        /*001c*/ 	.word	0xfffffffd
	.align		4
        /*0020*/ 	.word	0x00000000
	.align		4
        /*0024*/ 	.word	0xfffffffc


//--------------------- .nv.constant4             --------------------------
	.section	.nv.constant4,"a",@progbits
	.align	8
	.align		8
.nv.constant4:
        /*0000*/ 	.dword	__assertfail
	.align		8
        /*0008*/ 	.dword	__unnamed_1
	.align		8
        /*0010*/ 	.dword	__unnamed_2
	.align		8
        /*0018*/ 	.dword	_ZN39_INTERNAL_ace69bd3_4_k_cu_159266aa_63294cuda3std3__45__cpo5beginE
	.align		8
        /*0020*/ 	.dword	_ZN39_INTERNAL_ace69bd3_4_k_cu_159266aa_63294cuda3std3__45__cpo3endE
	.align		8
        /*0028*/ 	.dword	_ZN39_INTERNAL_ace69bd3_4_k_cu_159266aa_63294cuda3std3__45__cpo6cbeginE
	.align		8
        /*0030*/ 	.dword	_ZN39_INTERNAL_ace69bd3_4_k_cu_159266aa_63294cuda3std3__45__cpo4cendE
	.align		8
        /*0038*/ 	.dword	_ZN39_INTERNAL_ace69bd3_4_k_cu_159266aa_63294cuda3std3__441_GLOBAL__N__ace69bd3_4_k_cu_159266aa_63296ignoreE
	.align		8
        /*0040*/ 	.dword	_ZN39_INTERNAL_ace69bd3_4_k_cu_159266aa_63294cuda3std3__419piecewise_constructE
	.align		8
        /*0048*/ 	.dword	_ZN39_INTERNAL_ace69bd3_4_k_cu_159266aa_63294cuda3std3__48in_placeE
	.align		8
        /*0050*/ 	.dword	_ZN39_INTERNAL_ace69bd3_4_k_cu_159266aa_63294cuda3std6ranges3__45__cpo4swapE
	.align		8
        /*0058*/ 	.dword	_ZN39_INTERNAL_ace69bd3_4_k_cu_159266aa_63294cuda3std6ranges3__45__cpo9iter_moveE
	.align		8
        /*0060*/ 	.dword	_ZN39_INTERNAL_ace69bd3_4_k_cu_159266aa_63294cute7productE
	.align		8
        /*0068*/ 	.dword	_ZN39_INTERNAL_ace69bd3_4_k_cu_159266aa_63294cute1_E
	.align		8
        /*0070*/ 	.dword	$str$25
	.align		8
        /*0078*/ 	.dword	$str$26
	.align		8
        /*0080*/ 	.dword	$str$27
	.align		8
        /*0088*/ 	.dword	$str$28


//--------------------- .text._ZN7cutlass13device_kernelINS_4gemm6kernel13GemmUniversalIN4cute5tupleIJiiiiEEENS1_10collective13CollectiveMmaINS1_35MainloopSm100TmaUmmaWarpSpecializedILi3ELi2ELi4ENS5_IJNS4_1CILi1EEESB_SB_EEEEENS5_IJNSA_ILi64EEESE_NSA_ILi32EEEEEENS_6half_tENS5_IJlSB_lEEESH_SI_NS4_8TiledMMAINS4_8MMA_AtomIJNS4_20SM100_MMA_F16BF16_SSISH_SH_fLi64ELi64ELNS4_4UMMA5MajorE0ELSN_0ELNSM_7ScaleInE0ELSO_0EEEEEENS4_6LayoutISC_NS5_IJNSA_ILi0EEESS_SS_EEEEENS5_IJNS4_10UnderscoreESV_SV_EEEEENS4_13SM90_TMA_LOADENS4_14ComposedLayoutINS4_7SwizzleILi2ELi4ELi3EEENS4_18smem_ptr_flag_bitsILi16EEENSR_INS5_IJNSA_ILi8EEESF_EEENS5_IJSF_SB_EEEEEEEvNS4_8identityESY_S18_vS19_EENS_8epilogue10collective18CollectiveEpilogueINS1B_23Sm100TmaWarpSpecializedILi3ELi2ELi16ELb1ELb0EEEJSG_NS5_IJNSR_ISE_SB_EENSR_ISF_SB_EEEEESH_SI_SH_SI_NS1B_6fusion15FusionCallbacksIS1F_NS1J_17LinearCombinationISH_fSH_fLNS_15FloatRoundStyleE2EEESG_S1I_JEEENS4_5SM1004TMEM4LOAD26SM100_TMEM_LOAD_16dp256b4xESY_S18_NS4_17SM75_U32x4_LDSM_NENS4_14SM90_TMA_STOREES18_NS4_17SM90_U32x4_STSM_NENS4_39AutoVectorizingCopyWithAssumedAlignmentILi128EEEEEEvvEEEEvNT_6ParamsE --------------------------
	.section	.text._ZN7cutlass13device_kernelINS_4gemm6kernel13GemmUniversalIN4cute5tupleIJiiiiEEENS1_10collective13CollectiveMmaINS1_35MainloopSm100TmaUmmaWarpSpecializedILi3ELi2ELi4ENS5_IJNS4_1CILi1EEESB_SB_EEEEENS5_IJNSA_ILi64EEESE_NSA_ILi32EEEEEENS_6half_tENS5_IJlSB_lEEESH_SI_NS4_8TiledMMAINS4_8MMA_AtomIJNS4_20SM100_MMA_F16BF16_SSISH_SH_fLi64ELi64ELNS4_4UMMA5MajorE0ELSN_0ELNSM_7ScaleInE0ELSO_0EEEEEENS4_6LayoutISC_NS5_IJNSA_ILi0EEESS_SS_EEEEENS5_IJNS4_10UnderscoreESV_SV_EEEEENS4_13SM90_TMA_LOADENS4_14ComposedLayoutINS4_7SwizzleILi2ELi4ELi3EEENS4_18smem_ptr_flag_bitsILi16EEENSR_INS5_IJNSA_ILi8EEESF_EEENS5_IJSF_SB_EEEEEEEvNS4_8identityESY_S18_vS19_EENS_8epilogue10collective18CollectiveEpilogueINS1B_23Sm100TmaWarpSpecializedILi3ELi2ELi16ELb1ELb0EEEJSG_NS5_IJNSR_ISE_SB_EENSR_ISF_SB_EEEEESH_SI_SH_SI_NS1B_6fusion15FusionCallbacksIS1F_NS1J_17LinearCombinationISH_fSH_fLNS_15FloatRoundStyleE2EEESG_S1I_JEEENS4_5SM1004TMEM4LOAD26SM100_TMEM_LOAD_16dp256b4xESY_S18_NS4_17SM75_U32x4_LDSM_NENS4_14SM90_TMA_STOREES18_NS4_17SM90_U32x4_STSM_NENS4_39AutoVectorizingCopyWithAssumedAlignmentILi128EEEEEEvvEEEEvNT_6ParamsE,"ax",@progbits
	.align	128
.text._ZN7cutlass13device_kernelINS_4gemm6kernel13GemmUniversalIN4cute5tupleIJiiiiEEENS1_10collective13CollectiveMmaINS1_35MainloopSm100TmaUmmaWarpSpecializedILi3ELi2ELi4ENS5_IJNS4_1CILi1EEESB_SB_EEEEENS5_IJNSA_ILi64EEESE_NSA_ILi32EEEEEENS_6half_tENS5_IJlSB_lEEESH_SI_NS4_8TiledMMAINS4_8MMA_AtomIJNS4_20SM100_MMA_F16BF16_SSISH_SH_fLi64ELi64ELNS4_4UMMA5MajorE0ELSN_0ELNSM_7ScaleInE0ELSO_0EEEEEENS4_6LayoutISC_NS5_IJNSA_ILi0EEESS_SS_EEEEENS5_IJNS4_10UnderscoreESV_SV_EEEEENS4_13SM90_TMA_LOADENS4_14ComposedLayoutINS4_7SwizzleILi2ELi4ELi3EEENS4_18smem_ptr_flag_bitsILi16EEENSR_INS5_IJNSA_ILi8EEESF_EEENS5_IJSF_SB_EEEEEEEvNS4_8identityESY_S18_vS19_EENS_8epilogue10collective18CollectiveEpilogueINS1B_23Sm100TmaWarpSpecializedILi3ELi2ELi16ELb1ELb0EEEJSG_NS5_IJNSR_ISE_SB_EENSR_ISF_SB_EEEEESH_SI_SH_SI_NS1B_6fusion15FusionCallbacksIS1F_NS1J_17LinearCombinationISH_fSH_fLNS_15FloatRoundStyleE2EEESG_S1I_JEEENS4_5SM1004TMEM4LOAD26SM100_TMEM_LOAD_16dp256b4xESY_S18_NS4_17SM75_U32x4_LDSM_NENS4_14SM90_TMA_STOREES18_NS4_17SM90_U32x4_STSM_NENS4_39AutoVectorizingCopyWithAssumedAlignmentILi128EEEEEEvvEEEEvNT_6ParamsE:
        .type           _ZN7cutlass13device_kernelINS_4gemm6kernel13GemmUniversalIN4cute5tupleIJiiiiEEENS1_10collective13CollectiveMmaINS1_35MainloopSm100TmaUmmaWarpSpecializedILi3ELi2ELi4ENS5_IJNS4_1CILi1EEESB_SB_EEEEENS5_IJNSA_ILi64EEESE_NSA_ILi32EEEEEENS_6half_tENS5_IJlSB_lEEESH_SI_NS4_8TiledMMAINS4_8MMA_AtomIJNS4_20SM100_MMA_F16BF16_SSISH_SH_fLi64ELi64ELNS4_4UMMA5MajorE0ELSN_0ELNSM_7ScaleInE0ELSO_0EEEEEENS4_6LayoutISC_NS5_IJNSA_ILi0EEESS_SS_EEEEENS5_IJNS4_10UnderscoreESV_SV_EEEEENS4_13SM90_TMA_LOADENS4_14ComposedLayoutINS4_7SwizzleILi2ELi4ELi3EEENS4_18smem_ptr_flag_bitsILi16EEENSR_INS5_IJNSA_ILi8EEESF_EEENS5_IJSF_SB_EEEEEEEvNS4_8identityESY_S18_vS19_EENS_8epilogue10collective18CollectiveEpilogueINS1B_23Sm100TmaWarpSpecializedILi3ELi2ELi16ELb1ELb0EEEJSG_NS5_IJNSR_ISE_SB_EENSR_ISF_SB_EEEEESH_SI_SH_SI_NS1B_6fusion15FusionCallbacksIS1F_NS1J_17LinearCombinationISH_fSH_fLNS_15FloatRoundStyleE2EEESG_S1I_JEEENS4_5SM1004TMEM4LOAD26SM100_TMEM_LOAD_16dp256b4xESY_S18_NS4_17SM75_U32x4_LDSM_NENS4_14SM90_TMA_STOREES18_NS4_17SM90_U32x4_STSM_NENS4_39AutoVectorizingCopyWithAssumedAlignmentILi128EEEEEEvvEEEEvNT_6ParamsE,@function
        .size           _ZN7cutlass13device_kernelINS_4gemm6kernel13GemmUniversalIN4cute5tupleIJiiiiEEENS1_10collective13CollectiveMmaINS1_35MainloopSm100TmaUmmaWarpSpecializedILi3ELi2ELi4ENS5_IJNS4_1CILi1EEESB_SB_EEEEENS5_IJNSA_ILi64EEESE_NSA_ILi32EEEEEENS_6half_tENS5_IJlSB_lEEESH_SI_NS4_8TiledMMAINS4_8MMA_AtomIJNS4_20SM100_MMA_F16BF16_SSISH_SH_fLi64ELi64ELNS4_4UMMA5MajorE0ELSN_0ELNSM_7ScaleInE0ELSO_0EEEEEENS4_6LayoutISC_NS5_IJNSA_ILi0EEESS_SS_EEEEENS5_IJNS4_10UnderscoreESV_SV_EEEEENS4_13SM90_TMA_LOADENS4_14ComposedLayoutINS4_7SwizzleILi2ELi4ELi3EEENS4_18smem_ptr_flag_bitsILi16EEENSR_INS5_IJNSA_ILi8EEESF_EEENS5_IJSF_SB_EEEEEEEvNS4_8identityESY_S18_vS19_EENS_8epilogue10collective18CollectiveEpilogueINS1B_23Sm100TmaWarpSpecializedILi3ELi2ELi16ELb1ELb0EEEJSG_NS5_IJNSR_ISE_SB_EENSR_ISF_SB_EEEEESH_SI_SH_SI_NS1B_6fusion15FusionCallbacksIS1F_NS1J_17LinearCombinationISH_fSH_fLNS_15FloatRoundStyleE2EEESG_S1I_JEEENS4_5SM1004TMEM4LOAD26SM100_TMEM_LOAD_16dp256b4xESY_S18_NS4_17SM75_U32x4_LDSM_NENS4_14SM90_TMA_STOREES18_NS4_17SM90_U32x4_STSM_NENS4_39AutoVectorizingCopyWithAssumedAlignmentILi128EEEEEEvvEEEEvNT_6ParamsE,(.L_x_151 - _ZN7cutlass13device_kernelINS_4gemm6kernel13GemmUniversalIN4cute5tupleIJiiiiEEENS1_10collective13CollectiveMmaINS1_35MainloopSm100TmaUmmaWarpSpecializedILi3ELi2ELi4ENS5_IJNS4_1CILi1EEESB_SB_EEEEENS5_IJNSA_ILi64EEESE_NSA_ILi32EEEEEENS_6half_tENS5_IJlSB_lEEESH_SI_NS4_8TiledMMAINS4_8MMA_AtomIJNS4_20SM100_MMA_F16BF16_SSISH_SH_fLi64ELi64ELNS4_4UMMA5MajorE0ELSN_0ELNSM_7ScaleInE0ELSO_0EEEEEENS4_6LayoutISC_NS5_IJNSA_ILi0EEESS_SS_EEEEENS5_IJNS4_10UnderscoreESV_SV_EEEEENS4_13SM90_TMA_LOADENS4_14ComposedLayoutINS4_7SwizzleILi2ELi4ELi3EEENS4_18smem_ptr_flag_bitsILi16EEENSR_INS5_IJNSA_ILi8EEESF_EEENS5_IJSF_SB_EEEEEEEvNS4_8identityESY_S18_vS19_EENS_8epilogue10collective18CollectiveEpilogueINS1B_23Sm100TmaWarpSpecializedILi3ELi2ELi16ELb1ELb0EEEJSG_NS5_IJNSR_ISE_SB_EENSR_ISF_SB_EEEEESH_SI_SH_SI_NS1B_6fusion15FusionCallbacksIS1F_NS1J_17LinearCombinationISH_fSH_fLNS_15FloatRoundStyleE2EEESG_S1I_JEEENS4_5SM1004TMEM4LOAD26SM100_TMEM_LOAD_16dp256b4xESY_S18_NS4_17SM75_U32x4_LDSM_NENS4_14SM90_TMA_STOREES18_NS4_17SM90_U32x4_STSM_NENS4_39AutoVectorizingCopyWithAssumedAlignmentILi128EEEEEEvvEEEEvNT_6ParamsE)
        .other          _ZN7cutlass13device_kernelINS_4gemm6kernel13GemmUniversalIN4cute5tupleIJiiiiEEENS1_10collective13CollectiveMmaINS1_35MainloopSm100TmaUmmaWarpSpecializedILi3ELi2ELi4ENS5_IJNS4_1CILi1EEESB_SB_EEEEENS5_IJNSA_ILi64EEESE_NSA_ILi32EEEEEENS_6half_tENS5_IJlSB_lEEESH_SI_NS4_8TiledMMAINS4_8MMA_AtomIJNS4_20SM100_MMA_F16BF16_SSISH_SH_fLi64ELi64ELNS4_4UMMA5MajorE0ELSN_0ELNSM_7ScaleInE0ELSO_0EEEEEENS4_6LayoutISC_NS5_IJNSA_ILi0EEESS_SS_EEEEENS5_IJNS4_10UnderscoreESV_SV_EEEEENS4_13SM90_TMA_LOADENS4_14ComposedLayoutINS4_7SwizzleILi2ELi4ELi3EEENS4_18smem_ptr_flag_bitsILi16EEENSR_INS5_IJNSA_ILi8EEESF_EEENS5_IJSF_SB_EEEEEEEvNS4_8identityESY_S18_vS19_EENS_8epilogue10collective18CollectiveEpilogueINS1B_23Sm100TmaWarpSpecializedILi3ELi2ELi16ELb1ELb0EEEJSG_NS5_IJNSR_ISE_SB_EENSR_ISF_SB_EEEEESH_SI_SH_SI_NS1B_6fusion15FusionCallbacksIS1F_NS1J_17LinearCombinationISH_fSH_fLNS_15FloatRoundStyleE2EEESG_S1I_JEEENS4_5SM1004TMEM4LOAD26SM100_TMEM_LOAD_16dp256b4xESY_S18_NS4_17SM75_U32x4_LDSM_NENS4_14SM90_TMA_STOREES18_NS4_17SM90_U32x4_STSM_NENS4_39AutoVectorizingCopyWithAssumedAlignmentILi128EEEEEEvvEEEEvNT_6ParamsE,@"STO_CUDA_ENTRY STV_DEFAULT"
_ZN7cutlass13device_kernelINS_4gemm6kernel13GemmUniversalIN4cute5tupleIJiiiiEEENS1_10collective13CollectiveMmaINS1_35MainloopSm100TmaUmmaWarpSpecializedILi3ELi2ELi4ENS5_IJNS4_1CILi1EEESB_SB_EEEEENS5_IJNSA_ILi64EEESE_NSA_ILi32EEEEEENS_6half_tENS5_IJlSB_lEEESH_SI_NS4_8TiledMMAINS4_8MMA_AtomIJNS4_20SM100_MMA_F16BF16_SSISH_SH_fLi64ELi64ELNS4_4UMMA5MajorE0ELSN_0ELNSM_7ScaleInE0ELSO_0EEEEEENS4_6LayoutISC_NS5_IJNSA_ILi0EEESS_SS_EEEEENS5_IJNS4_10UnderscoreESV_SV_EEEEENS4_13SM90_TMA_LOADENS4_14ComposedLayoutINS4_7SwizzleILi2ELi4ELi3EEENS4_18smem_ptr_flag_bitsILi16EEENSR_INS5_IJNSA_ILi8EEESF_EEENS5_IJSF_SB_EEEEEEEvNS4_8identityESY_S18_vS19_EENS_8epilogue10collective18CollectiveEpilogueINS1B_23Sm100TmaWarpSpecializedILi3ELi2ELi16ELb1ELb0EEEJSG_NS5_IJNSR_ISE_SB_EENSR_ISF_SB_EEEEESH_SI_SH_SI_NS1B_6fusion15FusionCallbacksIS1F_NS1J_17LinearCombinationISH_fSH_fLNS_15FloatRoundStyleE2EEESG_S1I_JEEENS4_5SM1004TMEM4LOAD26SM100_TMEM_LOAD_16dp256b4xESY_S18_NS4_17SM75_U32x4_LDSM_NENS4_14SM90_TMA_STOREES18_NS4_17SM90_U32x4_STSM_NENS4_39AutoVectorizingCopyWithAssumedAlignmentILi128EEEEEEvvEEEEvNT_6ParamsE:
[----:B------:R-:W1:Y:S01]  /*0000*/  LDC R1, c[0x0][0x37c] ;  /* 0x0000df00ff017b82 */ /* 0x000e620000000800 */
[----:B------:R-:W2:Y:S01]  /*0010*/  S2R R70, SR_TID.X ;  /* 0x0000000000467919 */ /* 0x000ea20000002100 */
[----:B------:R-:W3:Y:S01]  /*0020*/  LDCU.64 UR4, c[0x0][0x890] ;  /* 0x00011200ff0477ac */ /* 0x000ee20008000a00 */
[----:B------:R-:W-:Y:S02]  /*0030*/  PRMT R60, RZ, 0x7610, R60 ;  /* 0x00007610ff3c7816 */ /* 0x000fe4000000003c */
[----:B------:R-:W-:Y:S01]  /*0040*/  ELECT P5, URZ, PT ;  /* 0x0000000000ff782f */ /* 0x000fe200038a0000 */
[----:B------:R-:W4:Y:S01]  /*0050*/  LDCU.64 UR46, c[0x0][0x358] ;  /* 0x00006b00ff2e77ac */ /* 0x000f220008000a00 */
[----:B---3--:R-:W-:-:S04]  /*0060*/  UISETP.NE.U32.AND UP0, UPT, UR4, URZ, UPT ;  /* 0x000000ff0400728c */ /* 0x008fc8000bf05070 */
[----:B------:R-:W-:Y:S01]  /*0070*/  UISETP.NE.AND.EX UP0, UPT, UR5, URZ, UPT, UP0 ;  /* 0x000000ff0500728c */ /* 0x000fe2000bf05300 */
[----:B--2---:R-:W-:-:S05]  /*0080*/  SHF.R.U32.HI R65, RZ, 0x5, R70 ;  /* 0x00000005ff417819 */ /* 0x004fca0000011646 */
[----:B------:R-:W2:Y:S02]  /*0090*/  SHFL.IDX PT, R0, R65, RZ, 0x1f ;  /* 0x00001fff41007589 */ /* 0x000ea400000e0000 */
[----:B--2---:R-:W-:Y:S01]  /*00a0*/  R2UR UR8, R0 ;  /* 0x00000000000872ca */ /* 0x004fe200000e0000 */
[----:B-1--4-:R-:W-:-:S14]  /*00b0*/  BRA.U UP0, `(.L_x_0) ;  /* 0x00000001002c7547 */ /* 0x012fdc000b800000 */
[----:B------:R-:W1:Y:S02]  /*00c0*/  LDCU.64 UR6, c[0x0][0x888] ;  /* 0x00011100ff0677ac */ /* 0x000e640008000a00 */
[----:B-1----:R-:W-:-:S04]  /*00d0*/  UISETP.NE.U32.AND UP0, UPT, UR6, URZ, UPT ;  /* 0x000000ff0600728c */ /* 0x002fc8000bf05070 */
[----:B------:R-:W-:-:S09]  /*00e0*/  UISETP.NE.AND.EX UP0, UPT, UR7, URZ, UPT, UP0 ;  /* 0x000000ff0700728c */ /* 0x000fd2000bf05300 */
[----:B------:R-:W-:Y:S05]  /*00f0*/  BRA.U !UP0, `(.L_x_1) ;  /* 0x0000000108107547 */ /* 0x000fea000b800000 */
[----:B------:R-:W1:Y:S02]  /*0100*/  LDC.64 R2, c[0x0][0x888] ;  /* 0x00022200ff027b82 */ /* 0x000e640000000a00 */
[----:B-1----:R1:W5:Y:S01]  /*0110*/  LDG.E R35, desc[UR46][R2.64] ;  /* 0x0000002e02237981 */ /* 0x002362000c1e1900 */
[----:B------:R-:W-:Y:S01]  /*0120*/  HFMA2 R60, -RZ, RZ, 0, 5.9604644775390625e-08 ;  /* 0x00000001ff3c7431 */ /* 0x000fe200000001ff */
[----:B------:R-:W-:Y:S05]  /*0130*/  BRA `(.L_x_0) ;  /* 0x00000000000c7947 */ /* 0x000fea0003800000 */
.L_x_1:
[----:B------:R-:W1:Y:S01]  /*0140*/  LDCU UR6, c[0x0][0x880] ;  /* 0x00011000ff0677ac */ /* 0x000e620008000800 */
[----:B------:R-:W-:Y:S01]  /*0150*/  HFMA2 R60, -RZ, RZ, 0, 5.9604644775390625e-08 ;  /* 0x00000001ff3c7431 */ /* 0x000fe200000001ff */
[----:B-1----:R-:W-:-:S07]  /*0160*/  MOV R35, UR6 ;  /* 0x0000000600237c02 */ /* 0x002fce0008000f00 */
.L_x_0:
[----:B------:R-:W2:Y:S02]  /*0170*/  LDCU.64 UR6, c[0x0][0x8b0] ;  /* 0x00011600ff0677ac */ /* 0x000ea40008000a00 */
[----:B--2---:R-:W-:-:S04]  /*0180*/  UISETP.NE.U32.AND UP0, UPT, UR6, URZ, UPT ;  /* 0x000000ff0600728c */ /* 0x004fc8000bf05070 */
[----:B------:R-:W-:-:S09]  /*0190*/  UISETP.NE.AND.EX UP0, UPT, UR7, URZ, UPT, UP0 ;  /* 0x000000ff0700728c */ /* 0x000fd2000bf05300 */
[----:B------:R-:W-:Y:S05]  /*01a0*/  BRA.U UP0, `(.L_x_2) ;  /* 0x0000000100247547 */ /* 0x000fea000b800000 */
[----:B------:R-:W2:Y:S02]  /*01b0*/  LDCU.64 UR6, c[0x0][0x8a8] ;  /* 0x00011500ff0677ac */ /* 0x000ea40008000a00 */
[----:B--2---:R-:W-:-:S04]  /*01c0*/  UISETP.NE.U32.AND UP0, UPT, UR6, URZ, UPT ;  /* 0x000000ff0600728c */ /* 0x004fc8000bf05070 */
[----:B------:R-:W-:-:S09]  /*01d0*/  UISETP.NE.AND.EX UP0, UPT, UR7, URZ, UPT, UP0 ;  /* 0x000000ff0700728c */ /* 0x000fd2000bf05300 */
[----:B------:R-:W-:Y:S05]  /*01e0*/  BRA.U !UP0, `(.L_x_3) ;  /* 0x00000001080c7547 */ /* 0x000fea000b800000 */
[----:B-1----:R-:W1:Y:S02]  /*01f0*/  LDC.64 R2, c[0x0][0x8a8] ;  /* 0x00022a00ff027b82 */ /* 0x002e640000000a00 */
[----:B-1----:R2:W5:Y:S01]  /*0200*/  LDG.E R33, desc[UR46][R2.64] ;  /* 0x0000002e02217981 */ /* 0x002562000c1e1900 */
[----:B------:R-:W-:Y:S05]  /*0210*/  BRA `(.L_x_2) ;  /* 0x0000000000087947 */ /* 0x000fea0003800000 */
.L_x_3:
[----:B------:R-:W2:Y:S02]  /*0220*/  LDCU UR6, c[0x0][0x8a0] ;  /* 0x00011400ff0677ac */ /* 0x000ea40008000800 */
[----:B--2---:R-:W-:Y:S02]  /*0230*/  MOV R33, UR6 ;  /* 0x0000000600217c02 */ /* 0x004fe40008000f00 */
.L_x_2:
[----:B------:R-:W-:Y:S01]  /*0240*/  IMAD.U32 R0, RZ, RZ, UR8 ;  /* 0x00000008ff007e24 */ /* 0x000fe2000f8e00ff */
[----:B------:R-:W-:Y:S04]  /*0250*/  BSSY.RECONVERGENT B0, `(.L_x_4) ;  /* 0x000000c000007945 */ /* 0x000fe80003800200 */
[C---:B------:R-:W-:Y:S02]  /*0260*/  ISETP.NE.OR P1, PT, R0.reuse, 0x1, !P5 ;  /* 0x000000010000780c */ /* 0x040fe40006f25670 */
[----:B------:R-:W-:-:S11]  /*0270*/  ISETP.NE.OR P0, PT, R0, 0x3, !P5 ;  /* 0x000000030000780c */ /* 0x000fd60006f05670 */
[----:B------:R-:W-:Y:S05]  /*0280*/  @P1 BRA `(.L_x_5) ;  /* 0x0000000000201947 */ /* 0x000fea0003800000 */
[----:B------:R-:W3:Y:S02]  /*0290*/  LDCU.64 UR6, c[0x0][0x348] ;  /* 0x00006900ff0677ac */ /* 0x000ee40008000a00 */
[----:B---3--:R-:W-:Y:S02]  /*02a0*/  UIADD3 UR10, UP1, UPT, UR6, 0x80, URZ ;  /* 0x00000080060a7890 */ /* 0x008fe4000ff3e0ff */
[----:B------:R-:W-:Y:S02]  /*02b0*/  UIADD3 UR6, UP0, UPT, UR6, 0x180, URZ ;  /* 0x0000018006067890 */ /* 0x000fe4000ff1e0ff */
[----:B------:R-:W-:Y:S02]  /*02c0*/  UIADD3.X UR11, UPT, UPT, URZ, UR7, URZ, UP1, !UPT ;  /* 0x00000007ff0b7290 */ /* 0x000fe40008ffe4ff */
[----:B------:R-:W-:-:S07]  /*02d0*/  UIADD3.X UR7, UPT, UPT, URZ, UR7, URZ, UP0, !UPT ;  /* 0x00000007ff077290 */ /* 0x000fce00087fe4ff */
[----:B------:R3:W-:Y:S02]  /*02e0*/  UTMACCTL.PF [UR10] ;  /* 0x000000000a0079b9 */ /* 0x0007e40008040000 */
[----:B------:R3:W-:Y:S02]  /*02f0*/  UTMACCTL.PF [UR6] ;  /* 0x00000000060079b9 */ /* 0x0007e40008040000 */
[----:B---3--:R-:W-:Y:S01]  /*0300*/  NOP ;  /* 0x0000000000007918 */ /* 0x008fe20000000000 */
.L_x_5:
[----:B------:R-:W-:Y:S05]  /*0310*/  BSYNC.RECONVERGENT B0 ;  /* 0x0000000000007941 */ /* 0x000fea0003800200 */
.L_x_4:
[----:B------:R-:W-:Y:S04]  /*0320*/  BSSY.RECONVERGENT B0, `(.L_x_6) ;  /* 0x000000a000007945 */ /* 0x000fe80003800200 */
        /* <DEDUP_REMOVED lines=9> */
.L_x_7:
[----:B------:R-:W-:Y:S05]  /*03c0*/  BSYNC.RECONVERGENT B0 ;  /* 0x0000000000007941 */ /* 0x000fea0003800200 */
.L_x_6:
[----:B------:R-:W3:Y:S01]  /*03d0*/  LDCU.64 UR6, c[0x0][0x888] ;  /* 0x00011100ff0677ac */ /* 0x000ee20008000a00 */
[----:B------:R-:W-:Y:S02]  /*03e0*/  UISETP.EQ.U32.AND UP1, UPT, UR4, URZ, UPT ;  /* 0x000000ff0400728c */ /* 0x000fe4000bf22070 */
[----:B------:R-:W-:Y:S02]  /*03f0*/  UPLOP3.LUT UP2, UPT, UPT, UPT, UPT, 0x80, 0x8 ;  /* 0x000000000008789c */ /* 0x000fe40003f4f070 */
[----:B---3--:R-:W-:-:S04]  /*0400*/  UISETP.NE.U32.AND UP0, UPT, UR6, URZ, UPT ;  /* 0x000000ff0600728c */ /* 0x008fc8000bf05070 */
[----:B------:R-:W-:-:S04]  /*0410*/  UISETP.NE.AND.EX UP0, UPT, UR7, URZ, UPT, UP0 ;  /* 0x000000ff0700728c */ /* 0x000fc8000bf05300 */
[----:B------:R-:W-:-:S04]  /*0420*/  UISETP.EQ.OR.EX UP3, UPT, UR5, URZ, !UP0, UP1 ;  /* 0x000000ff0500728c */ /* 0x000fc8000c762710 */
[----:B------:R-:W-:-:S05]  /*0430*/  UP2UR UR53, UPR, URZ, 0x8 ;  /* 0x00000008ff357883 */ /* 0x000fca0008000000 */
[----:B------:R-:W-:Y:S07]  /*0440*/  BRA.U !UP3, `(.L_x_8) ;  /* 0x000000010b207547 */ /* 0x000fee000b800000 */
[----:B------:R-:W-:Y:S01]  /*0450*/  UISETP.NE.U32.AND UP2, UPT, UR4, URZ, UPT ;  /* 0x000000ff0400728c */ /* 0x000fe2000bf45070 */
[----:B-----5:R-:W-:Y:S01]  /*0460*/  FSETP.NEU.AND P0, PT, R35, RZ, PT ;  /* 0x000000ff2300720b */ /* 0x020fe20003f0d000 */
[----:B------:R-:W-:Y:S02]  /*0470*/  USEL UR4, URZ, 0xffffffff, UP0 ;  /* 0xffffffffff047887 */ /* 0x000fe40008000000 */
[----:B------:R-:W-:-:S10]  /*0480*/  UISETP.NE.AND.EX UP2, UPT, UR5, URZ, UPT, UP2 ;  /* 0x000000ff0500728c */ /* 0x000fd4000bf45320 */
[----:B------:R-:W-:Y:S01]  /*0490*/  VOTEU.ANY UP1, P0 ;  /* 0x0000000000ff7886 */ /* 0x000fe20000020100 */
[----:B------:R-:W-:-:S04]  /*04a0*/  @!UP2 USEL UR4, URZ, 0xffffffff, UP1 ;  /* 0xffffffffff04a887 */ /* 0x000fc80008800000 */
[----:B------:R-:W-:-:S04]  /*04b0*/  ULOP3.LUT UR4, UR4, 0x1, URZ, 0xc0, !UPT ;  /* 0x0000000104047892 */ /* 0x000fc8000f8ec0ff */
[----:B------:R-:W-:-:S11]  /*04c0*/  UISETP.NE.U32.AND UP2, UPT, UR4, 0x1, UPT ;  /* 0x000000010400788c */ /* 0x000fd6000bf45070 */
.L_x_8:
[----:B-12---:R-:W1:Y:S01]  /*04d0*/  SHFL.IDX PT, R2, R65, RZ, 0x1f ;  /* 0x00001fff41027589 */ /* 0x006e6200000e0000 */
[----:B------:R-:W-:-:S04]  /*04e0*/  UISETP.NE.AND UP1, UPT, UR8, 0x2, UPT ;  /* 0x000000020800788c */ /* 0x000fc8000bf25270 */
[----:B------:R-:W-:Y:S01]  /*04f0*/  USEL UR6, URZ, 0x1, UP1 ;  /* 0x00000001ff067887 */ /* 0x000fe20008800000 */
[----:B-1----:R-:W-:-:S13]  /*0500*/  ISETP.NE.AND P0, PT, R2, RZ, PT ;  /* 0x000000ff0200720c */ /* 0x002fda0003f05270 */
[----:B------:R-:W-:Y:S05]  /*0510*/  @P0 BRA `(.L_x_9) ;  /* 0x0000000000400947 */ /* 0x000fea0003800000 */
[----:B------:R-:W1:Y:S01]  /*0520*/  S2UR UR5, SR_CgaCtaId ;  /* 0x00000000000579c3 */ /* 0x000e620000008800 */
[----:B------:R-:W-:Y:S01]  /*0530*/  UMOV UR7, 0x400 ;  /* 0x0000040000077882 */ /* 0x000fe20000000000 */
[----:B------:R-:W-:Y:S01]  /*0540*/  UMOV UR4, 0x1 ;  /* 0x0000000100047882 */ /* 0x000fe20000000000 */
[----:B------:R-:W-:Y:S01]  /*0550*/  ELECT P0, URZ, PT ;  /* 0x0000000000ff782f */ /* 0x000fe20003800000 */
[----:B------:R-:W-:-:S04]  /*0560*/  UIADD3 UR10, UPT, UPT, -UR4, 0x100000, URZ ;  /* 0x00100000040a7890 */ /* 0x000fc8000fffe1ff */
[----:B------:R-:W-:Y:S02]  /*0570*/  USHF.L.U32 UR11, UR10, 0xb, URZ ;  /* 0x0000000b0a0b7899 */ /* 0x000fe400080006ff */
[----:B------:R-:W-:Y:S02]  /*0580*/  USHF.L.U32 UR10, UR10, 0x1, URZ ;  /* 0x000000010a0a7899 */ /* 0x000fe400080006ff */
[----:B-1----:R-:W-:Y:S01]  /*0590*/  ULEA UR5, UR5, UR7, 0x18 ;  /* 0x0000000705057291 */ /* 0x002fe2000f8ec0ff */
[----:B------:R-:W1:Y:S11]  /*05a0*/  FENCE.VIEW.ASYNC.S ;  /* 0x00000000000073c6 */ /* 0x000e760000000000 */
[----:B-1----:R1:W2:Y:S01]  /*05b0*/  SYNCS.EXCH.64 URZ, [UR5], UR10 ;  /* 0x0000000a05ff75b2 */ /* 0x0022a20008000100 */
[----:B------:R1:W3:Y:S01]  /*05c0*/  SYNCS.EXCH.64 URZ, [UR5+0x18], UR10 ;  /* 0x0000180a05ff75b2 */ /* 0x0002e20008000100 */
[----:B------:R1:W4:Y:S01]  /*05d0*/  SYNCS.EXCH.64 URZ, [UR5+0x8], UR10 ;  /* 0x0000080a05ff75b2 */ /* 0x0003220008000100 */
[----:B------:R1:W1:Y:S01]  /*05e0*/  SYNCS.EXCH.64 URZ, [UR5+0x20], UR10 ;  /* 0x0000200a05ff75b2 */ /* 0x0002620008000100 */
[----:B------:R1:W1:Y:S01]  /*05f0*/  SYNCS.EXCH.64 URZ, [UR5+0x10], UR10 ;  /* 0x0000100a05ff75b2 */ /* 0x0002620008000100 */
[----:B------:R1:W1:Y:S01]  /*0600*/  SYNCS.EXCH.64 URZ, [UR5+0x28], UR10 ;  /* 0x0000280a05ff75b2 */ /* 0x0002620008000100 */
[----:B------:R-:W-:Y:S01]  /*0610*/  NOP ;  /* 0x0000000000007918 */ /* 0x000fe20000000000 */
.L_x_9:
[----:B------:R-:W2:Y:S01]  /*0620*/  SHFL.IDX PT, R2, R65, RZ, 0x1f ;  /* 0x00001fff41027589 */ /* 0x000ea200000e0000 */
[----:B------:R-:W-:Y:S01]  /*0630*/  NOP ;  /* 0x0000000000007918 */ /* 0x000fe20000000000 */
[----:B--2---:R-:W-:-:S13]  /*0640*/  ISETP.NE.AND P0, PT, R2, 0x1, PT ;  /* 0x000000010200780c */ /* 0x004fda0003f05270 */
[----:B------:R-:W-:Y:S05]  /*0650*/  @P0 BRA `(.L_x_10) ;  /* 0x0000000000500947 */ /* 0x000fea0003800000 */
[----:B------:R-:W2:Y:S01]  /*0660*/  S2UR UR7, SR_CgaCtaId ;  /* 0x00000000000779c3 */ /* 0x000ea20000008800 */
[----:B------:R-:W-:Y:S01]  /*0670*/  UMOV UR9, 0x400 ;  /* 0x0000040000097882 */ /* 0x000fe20000000000 */
[----:B-1----:R-:W-:Y:S01]  /*0680*/  UMOV UR5, 0x20 ;  /* 0x0000002000057882 */ /* 0x002fe20000000000 */
[----:B------:R-:W-:Y:S01]  /*0690*/  UMOV UR4, 0x80 ;  /* 0x0000008000047882 */ /* 0x000fe20000000000 */
[----:B------:R-:W-:-:S04]  /*06a0*/  UIADD3 UR10, UPT, UPT, -UR5, 0x100000, URZ ;  /* 0x00100000050a7890 */ /* 0x000fc8000fffe1ff */
[----:B------:R-:W-:Y:S02]  /*06b0*/  USHF.L.U32 UR11, UR10, 0xb, URZ ;  /* 0x0000000b0a0b7899 */ /* 0x000fe400080006ff */
[----:B------:R-:W-:Y:S02]  /*06c0*/  USHF.L.U32 UR10, UR10, 0x1, URZ ;  /* 0x000000010a0a7899 */ /* 0x000fe400080006ff */
[----:B------:R-:W-:-:S04]  /*06d0*/  UIADD3 UR4, UPT, UPT, -UR4, 0x100000, URZ ;  /* 0x0010000004047890 */ /* 0x000fc8000fffe1ff */
[----:B------:R-:W-:Y:S02]  /*06e0*/  USHF.L.U32 UR5, UR4, 0xb, URZ ;  /* 0x0000000b04057899 */ /* 0x000fe400080006ff */
[----:B------:R-:W-:Y:S01]  /*06f0*/  USHF.L.U32 UR4, UR4, 0x1, URZ ;  /* 0x0000000104047899 */ /* 0x000fe200080006ff */
[----:B------:R-:W-:Y:S01]  /*0700*/  ELECT P0, URZ, PT ;  /* 0x0000000000ff782f */ /* 0x000fe20003800000 */
[----:B--2---:R-:W-:Y:S01]  /*0710*/  ULEA UR7, UR7, UR9, 0x18 ;  /* 0x0000000907077291 */ /* 0x004fe2000f8ec0ff */
[----:B------:R-:W1:Y:S11]  /*0720*/  FENCE.VIEW.ASYNC.S ;  /* 0x00000000000073c6 */ /* 0x000e760000000000 */
[----:B-1----:R2:W1:Y:S01]  /*0730*/  SYNCS.EXCH.64 URZ, [UR7+0x30], UR10 ;  /* 0x0000300a07ff75b2 */ /* 0x0024620008000100 */
[----:B------:R2:W1:Y:S01]  /*0740*/  SYNCS.EXCH.64 URZ, [UR7+0x48], UR4 ;  /* 0x0000480407ff75b2 */ /* 0x0004620008000100 */
[----:B------:R2:W1:Y:S01]  /*0750*/  SYNCS.EXCH.64 URZ, [UR7+0x38], UR10 ;  /* 0x0000380a07ff75b2 */ /* 0x0004620008000100 */
[----:B------:R2:W1:Y:S01]  /*0760*/  SYNCS.EXCH.64 URZ, [UR7+0x50], UR4 ;  /* 0x0000500407ff75b2 */ /* 0x0004620008000100 */
[----:B------:R2:W1:Y:S01]  /*0770*/  SYNCS.EXCH.64 URZ, [UR7+0x40], UR10 ;  /* 0x0000400a07ff75b2 */ /* 0x0004620008000100 */
[----:B------:R2:W1:Y:S02]  /*0780*/  SYNCS.EXCH.64 URZ, [UR7+0x58], UR4 ;  /* 0x0000580407ff75b2 */ /* 0x0004640008000100 */
[----:B--2---:R-:W-:Y:S01]  /*0790*/  NOP ;  /* 0x0000000000007918 */ /* 0x004fe20000000000 */
.L_x_10:
[----:B------:R-:W2:Y:S01]  /*07a0*/  SHFL.IDX PT, R2, R65, RZ, 0x1f ;  /* 0x00001fff41027589 */ /* 0x000ea200000e0000 */
[----:B------:R-:W-:Y:S01]  /*07b0*/  NOP ;  /* 0x0000000000007918 */ /* 0x000fe20000000000 */
[----:B--2---:R-:W-:-:S13]  /*07c0*/  ISETP.NE.AND P0, PT, R2, 0x3, PT ;  /* 0x000000030200780c */ /* 0x004fda0003f05270 */
[----:B------:R-:W-:Y:S05]  /*07d0*/  @P0 BRA `(.L_x_11) ;  /* 0x0000000000300947 */ /* 0x000fea0003800000 */
[----:B-1----:R-:W1:Y:S01]  /*07e0*/  S2UR UR5, SR_CgaCtaId ;  /* 0x00000000000579c3 */ /* 0x002e620000008800 */
        /* <DEDUP_REMOVED lines=8> */
[----:B-1----:R2:W1:Y:S01]  /*0870*/  SYNCS.EXCH.64 URZ, [UR5+0x60], UR10 ;  /* 0x0000600a05ff75b2 */ /* 0x0024620008000100 */
[----:B------:R2:W1:Y:S02]  /*0880*/  SYNCS.EXCH.64 URZ, [UR5+0x68], UR10 ;  /* 0x0000680a05ff75b2 */ /* 0x0004640008000100 */
[----:B--2---:R-:W-:Y:S01]  /*0890*/  NOP ;  /* 0x0000000000007918 */ /* 0x004fe20000000000 */
.L_x_11:
[----:B------:R-:W2:Y:S01]  /*08a0*/  SHFL.IDX PT, R2, R65, RZ, 0x1f ;  /* 0x00001fff41027589 */ /* 0x000ea200000e0000 */
[----:B------:R-:W-:Y:S01]  /*08b0*/  NOP ;  /* 0x0000000000007918 */ /* 0x000fe20000000000 */
[----:B--2---:R-:W-:-:S13]  /*08c0*/  ISETP.NE.AND P0, PT, R2, 0x4, PT ;  /* 0x000000040200780c */ /* 0x004fda0003f05270 */
[----:B------:R-:W-:Y:S05]  /*08d0*/  @P0 BRA `(.L_x_12) ;  /* 0x00000000004c0947 */ /* 0x000fea0003800000 */
[----:B-1----:R-:W1:Y:S01]  /*08e0*/  S2UR UR5, SR_CgaCtaId ;  /* 0x00000000000579c3 */ /* 0x002e620000008800 */
[----:B------:R-:W-:Y:S01]  /*08f0*/  UMOV UR9, 0x100 ;  /* 0x0000010000097882 */ /* 0x000fe20000000000 */
[----:B------:R-:W-:Y:S01]  /*0900*/  UMOV UR7, 0x400 ;  /* 0x0000040000077882 */ /* 0x000fe20000000000 */
[----:B------:R-:W-:Y:S01]  /*0910*/  USEL UR9, UR9, 0xe0, UP2 ;  /* 0x000000e009097887 */ /* 0x000fe20009000000 */
[----:B------:R-:W-:Y:S01]  /*0920*/  UMOV UR4, 0x1 ;  /* 0x0000000100047882 */ /* 0x000fe20000000000 */
[----:B------:R-:W-:Y:S01]  /*0930*/  ELECT P0, URZ, PT ;  /* 0x0000000000ff782f */ /* 0x000fe20003800000 */
[----:B------:R-:W-:-:S04]  /*0940*/  UIADD3 UR10, UPT, UPT, -UR4, 0x100000, URZ ;  /* 0x00100000040a7890 */ /* 0x000fc8000fffe1ff */
[----:B------:R-:W-:Y:S02]  /*0950*/  USHF.L.U32 UR11, UR10, 0xb, URZ ;  /* 0x0000000b0a0b7899 */ /* 0x000fe400080006ff */
[----:B------:R-:W-:Y:S02]  /*0960*/  USHF.L.U32 UR10, UR10, 0x1, URZ ;  /* 0x000000010a0a7899 */ /* 0x000fe400080006ff */
[----:B------:R-:W-:-:S04]  /*0970*/  UIADD3 UR12, UPT, UPT, -UR9, 0x100000, URZ ;  /* 0x00100000090c7890 */ /* 0x000fc8000fffe1ff */
[----:B------:R-:W-:Y:S02]  /*0980*/  USHF.L.U32 UR13, UR12, 0xb, URZ ;  /* 0x0000000b0c0d7899 */ /* 0x000fe400080006ff */
[----:B------:R-:W-:Y:S02]  /*0990*/  USHF.L.U32 UR12, UR12, 0x1, URZ ;  /* 0x000000010c0c7899 */ /* 0x000fe400080006ff */
[----:B-1----:R-:W-:Y:S01]  /*09a0*/  ULEA UR5, UR5, UR7, 0x18 ;  /* 0x0000000705057291 */ /* 0x002fe2000f8ec0ff */
[----:B------:R-:W1:Y:S11]  /*09b0*/  FENCE.VIEW.ASYNC.S ;  /* 0x00000000000073c6 */ /* 0x000e760000000000 */
[----:B-1----:R2:W1:Y:S01]  /*09c0*/  SYNCS.EXCH.64 URZ, [UR5+0x70], UR10 ;  /* 0x0000700a05ff75b2 */ /* 0x0024620008000100 */
[----:B------:R2:W1:Y:S01]  /*09d0*/  SYNCS.EXCH.64 URZ, [UR5+0x80], UR12 ;  /* 0x0000800c05ff75b2 */ /* 0x0004620008000100 */
[----:B------:R2:W1:Y:S01]  /*09e0*/  SYNCS.EXCH.64 URZ, [UR5+0x78], UR10 ;  /* 0x0000780a05ff75b2 */ /* 0x0004620008000100 */
[----:B------:R2:W1:Y:S02]  /*09f0*/  SYNCS.EXCH.64 URZ, [UR5+0x88], UR12 ;  /* 0x0000880c05ff75b2 */ /* 0x0004640008000100 */
[----:B--2---:R-:W-:Y:S01]  /*0a00*/  NOP ;  /* 0x0000000000007918 */ /* 0x004fe20000000000 */
.L_x_12:
        /* <DEDUP_REMOVED lines=22> */
[----:B------:R2:W1:Y:S01]  /*0b70*/  SYNCS.EXCH.64 URZ, [UR7+0xc0], UR4 ;  /* 0x0000c00407ff75b2 */ /* 0x0004620008000100 */
[----:B------:R2:W1:Y:S01]  /*0b80*/  SYNCS.EXCH.64 URZ, [UR7+0xa8], UR10 ;  /* 0x0000a80a07ff75b2 */ /* 0x0004620008000100 */
[----:B------:R2:W1:Y:S02]  /*0b90*/  SYNCS.EXCH.64 URZ, [UR7+0xc8], UR4 ;  /* 0x0000c80407ff75b2 */ /* 0x0004640008000100 */
[----:B--2---:R-:W-:Y:S01]  /*0ba0*/  NOP ;  /* 0x0000000000007918 */ /* 0x004fe20000000000 */
.L_x_13:
        /* <DEDUP_REMOVED lines=18> */
.L_x_14:
[----:B-1----:R-:W1:Y:S01]  /*0cd0*/  S2UR UR5, SR_CTAID.X ;  /* 0x00000000000579c3 */ /* 0x002e620000002500 */
[----:B------:R-:W-:-:S05]  /*0ce0*/  CS2R.32 R59, SR_CgaSize ;  /* 0x00000000003b7805 */ /* 0x000fca0000008a00 */
[----:B------:R-:W-:-:S05]  /*0cf0*/  IMAD R59, R59, -0xa0, RZ ;  /* 0xffffff603b3b7824 */ /* 0x000fca00078e02ff */
[----:B------:R-:W-:-:S14]  /*0d00*/  R2UR UR9, R59 ;  /* 0x000000003b0972ca */ /* 0x000fdc00000e0000 */
[----:B------:R-:W2:Y:S01]  /*0d10*/  LDCU UR9, c[0x0][UR9+0x2b0] ;  /* 0x00005600090977ac */ /* 0x000ea20008000800 */
[----:B------:R-:W-:Y:S01]  /*0d20*/  NOP ;  /* 0x0000000000007918 */ /* 0x000fe20000000000 */
[----:B------:R-:W-:-:S05]  /*0d30*/  CS2R.32 R59, SR_CgaSize ;  /* 0x00000000003b7805 */ /* 0x000fca0000008a00 */
[----:B------:R-:W-:-:S05]  /*0d40*/  IMAD R59, R59, -0xa0, RZ ;  /* 0xffffff603b3b7824 */ /* 0x000fca00078e02ff */
[----:B------:R-:W-:-:S14]  /*0d50*/  R2UR UR7, R59 ;  /* 0x000000003b0772ca */ /* 0x000fdc00000e0000 */
[----:B------:R-:W3:Y:S01]  /*0d60*/  LDCU UR7, c[0x0][UR7+0x2b4] ;  /* 0x00005680070777ac */ /* 0x000ee20008000800 */
[----:B------:R-:W4:Y:S08]  /*0d70*/  S2UR UR4, SR_CTAID.Y ;  /* 0x00000000000479c3 */ /* 0x000f300000002600 */
[----:B------:R-:W3:Y:S01]  /*0d80*/  LDC R10, c[0x0][0xb24] ;  /* 0x0002c900ff0a7b82 */ /* 0x000ee20000000800 */
[----:B-1----:R-:W-:-:S02]  /*0d90*/  I2FP.F32.U32 R59, UR5 ;  /* 0x00000005003b7c45 */ /* 0x002fc40008201000 */
[----:B------:R-:W-:-:S05]  /*0da0*/  CS2R.32 R3, SR_CgaSize ;  /* 0x0000000000037805 */ /* 0x000fca0000008a00 */
[----:B------:R-:W-:-:S06]  /*0db0*/  IMAD R3, R3, -0xa0, RZ ;  /* 0xffffff6003037824 */ /* 0x000fcc00078e02ff */
[----:B------:R-:W1:Y:S01]  /*0dc0*/  LDC R3, c[0x0][R3+0x2a0] ;  /* 0x0000a80003037b82 */ /* 0x000e620000000800 */
[----:B------:R-:W-:Y:S01]  /*0dd0*/  MOV R21, UR5 ;  /* 0x0000000500157c02 */ /* 0x000fe20008000f00 */
[----:B--2---:R-:W-:Y:S01]  /*0de0*/  FMUL R59, R59, UR9 ;  /* 0x000000093b3b7c20 */ /* 0x004fe20008400000 */
[----:B----4-:R-:W-:Y:S02]  /*0df0*/  I2FP.F32.U32 R58, UR4 ;  /* 0x00000004003a7c45 */ /* 0x010fe40008201000 */
[----:B------:R-:W-:-:S05]  /*0e00*/  CS2R.32 R2, SR_CgaSize ;  /* 0x0000000000027805 */ /* 0x000fca0000008a00 */
[----:B------:R-:W-:-:S06]  /*0e10*/  IMAD R2, R2, -0xa0, RZ ;  /* 0xffffff6002027824 */ /* 0x000fcc00078e02ff */
[----:B------:R-:W2:Y:S01]  /*0e20*/  LDC R2, c[0x0][R2+0x2a4] ;  /* 0x0000a90002027b82 */ /* 0x000ea20000000800 */
[----:B------:R-:W-:Y:S01]  /*0e30*/  MOV R20, UR4 ;  /* 0x0000000400147c02 */ /* 0x000fe20008000f00 */
[----:B------:R-:W4:Y:S01]  /*0e40*/  F2I.U32.TRUNC.NTZ R59, R59 ;  /* 0x0000003b003b7305 */ /* 0x000f22000020f000 */
[----:B---3--:R-:W-:-:S05]  /*0e50*/  FMUL R58, R58, UR7 ;  /* 0x000000073a3a7c20 */ /* 0x008fca0008400000 */
[----:B------:R-:W-:Y:S01]  /*0e60*/  BAR.SYNC.DEFER_BLOCKING 0x0 ;  /* 0x0000000000007b1d */ /* 0x000fe20000010000 */
[----:B------:R-:W-:-:S05]  /*0e70*/  ISETP.GE.AND P0, PT, R10, 0x1, PT ;  /* 0x000000010a00780c */ /* 0x000fca0003f06270 */
[----:B------:R-:W3:Y:S02]  /*0e80*/  F2I.U32.TRUNC.NTZ R58, R58 ;  /* 0x0000003a003a7305 */ /* 0x000ee4000020f000 */
[----:B------:R-:W2:Y:S01]  /*0e90*/  S2UR UR36, SR_CTAID.Z ;  /* 0x00000000002479c3 */ /* 0x000ea20000002700 */
[----:B----4-:R-:W-:-:S05]  /*0ea0*/  IADD3 R59, PT, PT, -R59, RZ, RZ ;  /* 0x000000ff3b3b7210 */ /* 0x010fca0007ffe1ff */
[----:B-1----:R-:W-:Y:S01]  /*0eb0*/  IMAD R59, R3, R59, UR5 ;  /* 0x00000005033b7e24 */ /* 0x002fe2000f8e023b */
[----:B---3--:R-:W-:-:S05]  /*0ec0*/  IADD3 R58, PT, PT, -R58, RZ, RZ ;  /* 0x000000ff3a3a7210 */ /* 0x008fca0007ffe1ff */
[----:B--2---:R-:W-:Y:S01]  /*0ed0*/  IMAD R58, R2, R58, UR4 ;  /* 0x00000004023a7e24 */ /* 0x004fe2000f8e023a */
[----:B------:R-:W-:Y:S06]  /*0ee0*/  @!P0 BRA `(.L_x_15) ;  /* 0x0000000000b88947 */ /* 0x000fec0003800000 */
[----:B------:R-:W1:Y:S01]  /*0ef0*/  LDC.64 R4, c[0x0][0xb18] ;  /* 0x0002c600ff047b82 */ /* 0x000e620000000a00 */
[----:B------:R-:W-:-:S07]  /*0f00*/  ISETP.NE.AND P0, PT, R10, 0x1, PT ;  /* 0x000000010a00780c */ /* 0x000fce0003f05270 */
[----:B------:R-:W2:Y:S08]  /*0f10*/  LDC R9, c[0x0][0xb0c] ;  /* 0x0002c300ff097b82 */ /* 0x000eb00000000800 */
[----:B------:R-:W3:Y:S08]  /*0f20*/  LDC R12, c[0x0][0x370] ;  /* 0x0000dc00ff0c7b82 */ /* 0x000ef00000000800 */
[----:B------:R-:W4:Y:S01]  /*0f30*/  LDC R11, c[0x0][0x374] ;  /* 0x0000dd00ff0b7b82 */ /* 0x000f220000000800 */
[----:B-1----:R-:W-:-:S07]  /*0f40*/  ISETP.NE.AND P1, PT, R4, 0x1, PT ;  /* 0x000000010400780c */ /* 0x002fce0003f25270 */
[----:B------:R-:W3:Y:S01]  /*0f50*/  LDC.64 R6, c[0x0][0xb10] ;  /* 0x0002c400ff067b82 */ /* 0x000ee20000000a00 */
[----:B--2---:R-:W-:-:S07]  /*0f60*/  ISETP.NE.AND P2, PT, R9, 0x1, PT ;  /* 0x000000010900780c */ /* 0x004fce0003f45270 */
[----:B------:R-:W1:Y:S08]  /*0f70*/  LDC R8, c[0x0][0xb20] ;  /* 0x0002c800ff087b82 */ /* 0x000e700000000800 */
[----:B------:R-:W2:Y:S01]  /*0f80*/  LDC.64 R2, c[0x0][0xb28] ;  /* 0x0002ca00ff027b82 */ /* 0x000ea20000000a00 */
[----:B----4-:R-:W-:-:S04]  /*0f90*/  IMAD.HI.U32 R13, R11, R5, RZ ;  /* 0x000000050b0d7227 */ /* 0x010fc800078e00ff */
[----:B------:R-:W-:-:S04]  /*0fa0*/  IMAD.HI.U32 R5, R20, R5, RZ ;  /* 0x0000000514057227 */ /* 0x000fc800078e00ff */
[----:B---3--:R-:W-:-:S05]  /*0fb0*/  IMAD.HI.U32 R14, R12, R6, RZ ;  /* 0x000000060c0e7227 */ /* 0x008fca00078e00ff */
[-C--:B------:R-:W-:Y:S01]  /*0fc0*/  @P2 SHF.R.U32.HI R12, RZ, R7.reuse, R14 ;  /* 0x00000007ff0c2219 */ /* 0x080fe2000001160e */
[----:B------:R-:W-:Y:S01]  /*0fd0*/  IMAD.HI.U32 R14, R21, R6, RZ ;  /* 0x00000006150e7227 */ /* 0x000fe200078e00ff */
[-C--:B-1----:R-:W-:Y:S02]  /*0fe0*/  @P1 SHF.R.U32.HI R11, RZ, R8.reuse, R13 ;  /* 0x00000008ff0b1219 */ /* 0x082fe4000001160d */
[----:B------:R-:W-:Y:S02]  /*0ff0*/  SHF.R.U32.HI R5, RZ, R8, R5 ;  /* 0x00000008ff057219 */ /* 0x000fe40000011605 */
[----:B------:R-:W-:Y:S02]  /*1000*/  SHF.R.U32.HI R14, RZ, R7, R14 ;  /* 0x00000007ff0e7219 */ /* 0x000fe4000001160e */
[----:B------:R-:W-:Y:S01]  /*1010*/  SEL R5, R20, R5, !P1 ;  /* 0x0000000514057207 */ /* 0x000fe20004800000 */
[----:B--2---:R-:W-:Y:S01]  /*1020*/  IMAD.HI.U32 R13, R11, R2, RZ ;  /* 0x000000020b0d7227 */ /* 0x004fe200078e00ff */
[----:B------:R-:W-:-:S03]  /*1030*/  SEL R14, R21, R14, !P2 ;  /* 0x0000000e150e7207 */ /* 0x000fc60005000000 */
[----:B------:R-:W-:Y:S01]  /*1040*/  IMAD.HI.U32 R6, R12, R2, RZ ;  /* 0x000000020c067227 */ /* 0x000fe200078e00ff */
[----:B------:R-:W-:-:S04]  /*1050*/  @P0 SHF.R.U32.HI R11, RZ, R3, R13 ;  /* 0x00000003ff0b0219 */ /* 0x000fc8000001160d */
[----:B------:R-:W-:Y:S01]  /*1060*/  @P0 SHF.R.U32.HI R12, RZ, R3, R6 ;  /* 0x00000003ff0c0219 */ /* 0x000fe20000011606 */
[----:B------:R-:W-:-:S04]  /*1070*/  IMAD R11, R11, R10, RZ ;  /* 0x0000000a0b0b7224 */ /* 0x000fc800078e02ff */
[----:B------:R-:W-:Y:S01]  /*1080*/  IMAD R6, R12, R10, RZ ;  /* 0x0000000a0c067224 */ /* 0x000fe200078e02ff */
[----:B------:R-:W-:-:S04]  /*1090*/  ISETP.GE.AND P1, PT, R5, R11, PT ;  /* 0x0000000b0500720c */ /* 0x000fc80003f26270 */
[----:B------:R-:W-:Y:S01]  /*10a0*/  ISETP.GE.OR P1, PT, R14, R6, P1 ;  /* 0x000000060e00720c */ /* 0x000fe20000f26670 */
[----:B------:R-:W-:-:S05]  /*10b0*/  IMAD.HI.U32 R6, R5, R2, RZ ;  /* 0x0000000205067227 */ /* 0x000fca00078e00ff */
[----:B------:R-:W-:-:S04]  /*10c0*/  SHF.R.U32.HI R6, RZ, R3, R6 ;  /* 0x00000003ff067219 */ /* 0x000fc80000011606 */
[----:B------:R-:W-:-:S03]  /*10d0*/  SEL R6, R5, R6, !P0 ;  /* 0x0000000605067207 */ /* 0x000fc60004000000 */
[----:B------:R-:W-:Y:S01]  /*10e0*/  @!P1 IMAD.HI.U32 R7, R14, R2, RZ ;  /* 0x000000020e079227 */ /* 0x000fe200078e00ff */
[----:B------:R-:W-:-:S04]  /*10f0*/  IADD3 R2, PT, PT, -R6, RZ, RZ ;  /* 0x000000ff06027210 */ /* 0x000fc80007ffe1ff */
[----:B------:R-:W-:Y:S01]  /*1100*/  @!P1 SHF.R.U32.HI R3, RZ, R3, R7 ;  /* 0x00000003ff039219 */ /* 0x000fe20000011607 */
[----:B------:R-:W-:Y:S01]  /*1110*/  IMAD R2, R10, R2, R5 ;  /* 0x000000020a027224 */ /* 0x000fe200078e0205 */
[----:B------:R-:W-:Y:S02]  /*1120*/  IADD3 R7, PT, PT, -R5, RZ, RZ ;  /* 0x000000ff05077210 */ /* 0x000fe40007ffe1ff */
[----:B------:R-:W-:-:S03]  /*1130*/  @!P1 SEL R3, R14, R3, !P0 ;  /* 0x000000030e039207 */ /* 0x000fc60004000000 */
[----:B------:R-:W-:Y:S02]  /*1140*/  IMAD R7, R4, R7, R20 ;  /* 0x0000000704077224 */ /* 0x000fe400078e0214 */
[--C-:B------:R-:W-:Y:S02]  /*1150*/  @!P1 IMAD.IADD R6, R6, 0x1, -R3.reuse ;  /* 0x0000000106069824 */ /* 0x100fe400078e0a03 */
[----:B------:R-:W-:Y:S01]  /*1160*/  @!P1 IMAD R3, R2, R12, R3 ;  /* 0x0000000c02039224 */ /* 0x000fe200078e0203 */
[----:B------:R-:W-:Y:S01]  /*1170*/  IADD3 R2, PT, PT, -R14, RZ, RZ ;  /* 0x000000ff0e027210 */ /* 0x000fe20007ffe1ff */
[----:B------:R-:W-:Y:S02]  /*1180*/  @!P1 IMAD R5, R6, R10, R14 ;  /* 0x0000000a06059224 */ /* 0x000fe400078e020e */
[----:B------:R-:W-:Y:S02]  /*1190*/  @!P1 IMAD.MOV.U32 R14, RZ, RZ, R3 ;  /* 0x000000ffff0e9224 */ /* 0x000fe400078e0003 */
[----:B------:R-:W-:-:S02]  /*11a0*/  IMAD R2, R9, R2, R21 ;  /* 0x0000000209027224 */ /* 0x000fc400078e0215 */
[----:B------:R-:W-:Y:S02]  /*11b0*/  IMAD R20, R5, R4, R7 ;  /* 0x0000000405147224 */ /* 0x000fe400078e0207 */
[----:B------:R-:W-:Y:S02]  /*11c0*/  IMAD R21, R14, R9, R2 ;  /* 0x000000090e157224 */ /* 0x000fe400078e0202 */
.L_x_15:
[----:B------:R-:W1:Y:S01]  /*11d0*/  LDCU UR4, c[0x0][0xb30] ;  /* 0x00016600ff0477ac */ /* 0x000e620008000800 */
[----:B------:R-:W2:Y:S08]  /*11e0*/  S2UR UR37, SR_CgaCtaId ;  /* 0x00000000002579c3 */ /* 0x000eb00000008800 */
[----:B------:R-:W3:Y:S01]  /*11f0*/  LDC R26, c[0x0][0xb24] ;  /* 0x0002c900ff1a7b82 */ /* 0x000ee20000000800 */
[----:B-1----:R-:W-:-:S09]  /*1200*/  UISETP.NE.AND UP1, UPT, UR4, 0x1, UPT ;  /* 0x000000010400788c */ /* 0x002fd2000bf25270 */
[----:B--2---:R-:W-:Y:S05]  /*1210*/  BRA.U UP1, `(.L_x_16) ;  /* 0x0000000101407547 */ /* 0x004fea000b800000 */
[----:B------:R-:W1:Y:S08]  /*1220*/  LDC.64 R4, c[0x0][0xb10] ;  /* 0x0002c400ff047b82 */ /* 0x000e700000000a00 */
[----:B------:R-:W2:Y:S08]  /*1230*/  LDC.64 R2, c[0x0][0xb18] ;  /* 0x0002c600ff027b82 */ /* 0x000eb00000000a00 */
[----:B------:R-:W4:Y:S08]  /*1240*/  LDC R6, c[0x0][0xb20] ;  /* 0x0002c800ff067b82 */ /* 0x000f300000000800 */
[----:B------:R-:W3:Y:S01]  /*1250*/  LDC R7, c[0x0][0xb0c] ;  /* 0x0002c300ff077b82 */ /* 0x000ee20000000800 */
[----:B-1----:R-:W-:-:S05]  /*1260*/  IMAD.HI.U32 R4, R21, R4, RZ ;  /* 0x0000000415047227 */ /* 0x002fca00078e00ff */
[----:B------:R-:W-:Y:S01]  /*1270*/  SHF.R.U32.HI R4, RZ, R5, R4 ;  /* 0x00000005ff047219 */ /* 0x000fe20000011604 */
[----:B--2---:R-:W-:Y:S01]  /*1280*/  IMAD.HI.U32 R3, R20, R3, RZ ;  /* 0x0000000314037227 */ /* 0x004fe200078e00ff */
[----:B------:R-:W-:-:S04]  /*1290*/  ISETP.NE.AND P0, PT, R2, 0x1, PT ;  /* 0x000000010200780c */ /* 0x000fc80003f05270 */
[----:B----4-:R-:W-:-:S04]  /*12a0*/  SHF.R.U32.HI R3, RZ, R6, R3 ;  /* 0x00000006ff037219 */ /* 0x010fc80000011603 */
[----:B------:R-:W-:Y:S02]  /*12b0*/  SEL R3, R20, R3, !P0 ;  /* 0x0000000314037207 */ /* 0x000fe40004000000 */
[----:B---3--:R-:W-:-:S04]  /*12c0*/  ISETP.NE.AND P1, PT, R7, 0x1, PT ;  /* 0x000000010700780c */ /* 0x008fc80003f25270 */
[----:B------:R-:W-:-:S05]  /*12d0*/  SEL R4, R21, R4, !P1 ;  /* 0x0000000415047207 */ /* 0x000fca0004800000 */
[----:B------:R-:W-:Y:S02]  /*12e0*/  IMAD.IADD R5, R3, 0x1, -R4 ;  /* 0x0000000103057824 */ /* 0x000fe400078e0a04 */
[----:B------:R-:W-:Y:S02]  /*12f0*/  IMAD.IADD R3, R4, 0x1, -R3 ;  /* 0x0000000104037824 */ /* 0x000fe400078e0a03 */
[----:B------:R-:W-:Y:S02]  /*1300*/  IMAD R21, R5, R7, R21 ;  /* 0x0000000705157224 */ /* 0x000fe400078e0215 */
[----:B------:R-:W-:-:S07]  /*1310*/  IMAD R20, R3, R2, R20 ;  /* 0x0000000203147224 */ /* 0x000fce00078e0214 */
.L_x_16:
[----:B------:R-:W-:Y:S01]  /*1320*/  BAR.SYNC.DEFER_BLOCKING 0x0 ;  /* 0x0000000000007b1d */ /* 0x000fe20000010000 */
[----:B------:R-:W-:Y:S01]  /*1330*/  UISETP.NE.AND UP1, UPT, UR8, 0x2, UPT ;  /* 0x000000020800788c */ /* 0x000fe2000bf25270 */
[----:B------:R-:W-:Y:S02]  /*1340*/  ISETP.NE.OR P5, PT, R0, 0x2, !P5 ;  /* 0x000000020000780c */ /* 0x000fe40006fa5670 */
[----:B------:R-:W-:-:S06]  /*1350*/  LOP3.LUT R2, R70, 0x1f, RZ, 0xc0, !PT ;  /* 0x0000001f46027812 */ /* 0x000fcc00078ec0ff */
[----:B------:R-:W-:Y:S05]  /*1360*/  BRA.U UP1, `(.L_x_17) ;  /* 0x0000001101307547 */ /* 0x000fea000b800000 */
[----:B------:R-:W1:Y:S01]  /*1370*/  LDCU UR13, c[0x0][0x38c] ;  /* 0x00007180ff0d77ac */ /* 0x000e620008000800 */
[----:B------:R-:W2:Y:S01]  /*1380*/  LDC R8, c[0x0][0x370] ;  /* 0x0000dc00ff087b82 */ /* 0x000ea20000000800 */
[----:B------:R-:W-:Y:S01]  /*1390*/  PLOP3.LUT P1, PT, PT, PT, UP2, 0x80, 0x8 ;  /* 0x000000000008781c */ /* 0x000fe20003f2f028 */
[----:B------:R-:W-:Y:S01]  /*13a0*/  IMAD.MOV.U32 R15, RZ, RZ, 0x1 ;  /* 0x00000001ff0f7424 */ /* 0x000fe200078e00ff */
[----:B------:R-:W-:Y:S01]  /*13b0*/  ISETP.EQ.OR P4, PT, R2, RZ, P5 ;  /* 0x000000ff0200720c */ /* 0x000fe20002f82670 */
[----:B------:R-:W-:Y:S01]  /*13c0*/  IMAD.MOV.U32 R14, RZ, RZ, RZ ;  /* 0x000000ffff0e7224 */ /* 0x000fe200078e00ff */
[----:B------:R-:W-:Y:S02]  /*13d0*/  PLOP3.LUT P1, PT, P1, PT, PT, 0x8, 0x80 ;  /* 0x000000000080781c */ /* 0x000fe40000f2e170 */
[----:B------:R-:W-:Y:S01]  /*13e0*/  CS2R R12, SRZ ;  /* 0x00000000000c7805 */ /* 0x000fe2000001ff00 */
[----:B------:R-:W-:Y:S01]  /*13f0*/  IMAD.MOV.U32 R11, RZ, RZ, 0x1 ;  /* 0x00000001ff0b7424 */ /* 0x000fe200078e00ff */
[----:B------:R-:W4:Y:S01]  /*1400*/  LDC R0, c[0x0][0x374] ;  /* 0x0000dd00ff007b82 */ /* 0x000f220000000800 */
[----:B------:R-:W2:Y:S01]  /*1410*/  LDCU.64 UR22, c[0x0][0x348] ;  /* 0x00006900ff1677ac */ /* 0x000ea20008000a00 */
[----:B------:R-:W-:Y:S01]  /*1420*/  UMOV UR6, URZ ;  /* 0x000000ff00067c82 */ /* 0x000fe20008000000 */
[----:B-1----:R-:W-:-:S04]  /*1430*/  UIADD3 UR5, UPT, UPT, UR13, 0x1f, URZ ;  /* 0x0000001f0d057890 */ /* 0x002fc8000fffe0ff */
[----:B------:R-:W-:-:S04]  /*1440*/  USHF.R.S32.HI UR4, URZ, 0x1f, UR5 ;  /* 0x0000001fff047899 */ /* 0x000fc80008011405 */
[----:B------:R-:W-:-:S04]  /*1450*/  ULEA.HI UR4, UR4, UR5, URZ, 0x5 ;  /* 0x0000000504047291 */ /* 0x000fc8000f8f28ff */
[----:B------:R-:W-:Y:S02]  /*1460*/  USHF.R.S32.HI UR15, URZ, 0x5, UR4 ;  /* 0x00000005ff0f7899 */ /* 0x000fe40008011404 */
[----:B------:R-:W-:Y:S02]  /*1470*/  UIADD3 UR4, UPT, UPT, UR13, -0x1, URZ ;  /* 0xffffffff0d047890 */ /* 0x000fe4000fffe0ff */
[----:B------:R-:W-:Y:S02]  /*1480*/  UISETP.LT.U32.AND UP0, UPT, UR15, 0x3, UPT ;  /* 0x000000030f00788c */ /* 0x000fe4000bf01070 */
[----:B------:R-:W-:Y:S02]  /*1490*/  UISETP.GE.U32.AND UP1, UPT, UR4, -0x3f, UPT ;  /* 0xffffffc10400788c */ /* 0x000fe4000bf26070 */
[----:B------:R-:W-:Y:S02]  /*14a0*/  USEL UR14, UR15, 0x3, UP0 ;  /* 0x000000030f0e7887 */ /* 0x000fe40008000000 */
[----:B------:R-:W-:-:S02]  /*14b0*/  UIADD3 UR13, UPT, UPT, UR13, 0x3e, URZ ;  /* 0x0000003e0d0d7890 */ /* 0x000fc4000fffe0ff */
[----:B------:R-:W-:Y:S02]  /*14c0*/  UIADD3 UR5, UPT, UPT, UR14, -0x1, URZ ;  /* 0xffffffff0e057890 */ /* 0x000fe4000fffe0ff */
[----:B------:R-:W-:-:S03]  /*14d0*/  UIADD3 UR7, UPT, UPT, UR15, -UR14, URZ ;  /* 0x8000000e0f077290 */ /* 0x000fc6000fffe0ff */
[----:B------:R-:W-:-:S04]  /*14e0*/  @UP1 UIADD3 UR5, UPT, UPT, UR14, URZ, URZ ;  /* 0x000000ff0e051290 */ /* 0x000fc8000fffe0ff */
[----:B--2---:R-:W-:-:S12]  /*14f0*/  UIADD3 UR5, UPT, UPT, UR5, 0x1, URZ ;  /* 0x0000000105057890 */ /* 0x004fd8000fffe0ff */
.L_x_35:
[----:B------:R-:W-:Y:S01]  /*1500*/  UISETP.NE.AND UP0, UPT, UR37, URZ, UPT ;  /* 0x000000ff2500728c */ /* 0x000fe2000bf05270 */
[----:B------:R-:W1:Y:S08]  /*1510*/  S2UR UR37, SR_CgaCtaId ;  /* 0x00000000002579c3 */ /* 0x000e700000008800 */
[----:B------:R-:W-:Y:S05]  /*1520*/  BRA.U UP0, `(.L_x_18) ;  /* 0x0000000100347547 */ /* 0x000fea000b800000 */
[----:B------:R-:W2:Y:S01]  /*1530*/  S2R R2, SR_CgaCtaId ;  /* 0x0000000000027919 */ /* 0x000ea20000008800 */
[----:B------:R-:W-:-:S04]  /*1540*/  MOV R3, 0x400 ;  /* 0x0000040000037802 */ /* 0x000fc80000000f00 */
[----:B--2---:R-:W-:Y:S02]  /*1550*/  LEA R2, R2, R3, 0x18 ;  /* 0x0000000302027211 */ /* 0x004fe400078ec0ff */
[----:B------:R-:W-:-:S03]  /*1560*/  SHF.L.U32 R3, R11, 0x1f, RZ ;  /* 0x0000001f0b037819 */ /* 0x000fc600000006ff */
[----:B------:R-:W-:-:S04]  /*1570*/  IMAD R2, R12, 0x8, R2 ;  /* 0x000000080c027824 */ /* 0x000fc800078e0202 */
[----:B------:R-:W2:Y:S02]  /*1580*/  SYNCS.PHASECHK.TRANS64.TRYWAIT P0, [R2+URZ+0xe0], R3 ;  /* 0x0000e003020075a7 */ /* 0x000ea400080011ff */
[----:B--2---:R-:W-:Y:S05]  /*1590*/  @!P0 BRA `(.L_x_19) ;  /* 0x00000054008c8947 */ /* 0x004fea0003800000 */
.L_x_114:
[----:B------:R-:W-:Y:S01]  /*15a0*/  VIADD R12, R12, 0x1 ;  /* 0x000000010c0c7836 */ /* 0x000fe20000000000 */
[----:B------:R2:W-:Y:S04]  /*15b0*/  SYNCS.ARRIVE.TRANS64.A1T0 RZ, [R2+URZ+0xd0], RZ ;  /* 0x0000d0ff02ff79a7 */ /* 0x0005e800081000ff */
[----:B------:R-:W-:-:S04]  /*15c0*/  ISETP.NE.AND P0, PT, R12, 0x2, PT ;  /* 0x000000020c00780c */ /* 0x000fc80003f05270 */
[----:B------:R-:W-:Y:S02]  /*15d0*/  SEL R12, R12, RZ, P0 ;  /* 0x000000ff0c0c7207 */ /* 0x000fe40000000000 */
[----:B--2---:R-:W-:-:S04]  /*15e0*/  SEL R2, RZ, 0x1, P0 ;  /* 0x00000001ff027807 */ /* 0x004fc80000000000 */
[----:B------:R-:W-:-:S07]  /*15f0*/  LOP3.LUT R11, R11, R2, RZ, 0x3c, !PT ;  /* 0x000000020b0b7212 */ /* 0x000fce00078e3cff */
.L_x_18:
[----:B------:R-:W-:Y:S01]  /*1600*/  UMOV UR4, 0x400 ;  /* 0x0000040000047882 */ /* 0x000fe20000000000 */
[----:B------:R-:W-:Y:S01]  /*1610*/  SHF.L.U32 R2, R15, 0x1f, RZ ;  /* 0x0000001f0f027819 */ /* 0x000fe200000006ff */
[----:B-1----:R-:W-:Y:S01]  /*1620*/  ULEA UR4, UR37, UR4, 0x18 ;  /* 0x0000000425047291 */ /* 0x002fe2000f8ec0ff */
[----:B------:R-:W-:Y:S01]  /*1630*/  R2UR UR35, R21 ;  /* 0x00000000152372ca */ /* 0x000fe200000e0000 */
[----:B------:R-:W-:Y:S01]  /*1640*/  UISETP.GE.U32.AND UP0, UPT, UR13, 0x3f, UPT ;  /* 0x0000003f0d00788c */ /* 0x000fe2000bf06070 */
[----:B------:R-:W-:Y:S01]  /*1650*/  R2UR UR11, R20 ;  /* 0x00000000140b72ca */ /* 0x000fe200000e0000 */
[----:B------:R-:W-:Y:S01]  /*1660*/  ULEA UR8, UR6, UR4, 0x3 ;  /* 0x0000000406087291 */ /* 0x000fe2000f8e18ff */
[----:B------:R-:W-:-:S08]  /*1670*/  UMOV UR24, URZ ;  /* 0x000000ff00187c82 */ /* 0x000fd00008000000 */
[----:B------:R1:W2:Y:S01]  /*1680*/  SYNCS.PHASECHK.TRANS64.TRYWAIT P0, [UR8+0x18], R2 ;  /* 0x00001802ff0075a7 */ /* 0x0002a20008001108 */
[----:B------:R-:W-:Y:S02]  /*1690*/  USHF.L.U32 UR35, UR35, 0x6, URZ ;  /* 0x0000000623237899 */ /* 0x000fe400080006ff */
[----:B------:R-:W-:Y:S01]  /*16a0*/  USHF.L.U32 UR11, UR11, 0x6, URZ ;  /* 0x000000060b0b7899 */ /* 0x000fe200080006ff */
[----:B------:R-:W-:Y:S11]  /*16b0*/  BRA.U !UP0, `(.L_x_20) ;  /* 0x0000000108a47547 */ /* 0x000ff6000b800000 */
[----:B------:R-:W-:Y:S01]  /*16c0*/  UMOV UR16, URZ ;  /* 0x000000ff00107c82 */ /* 0x000fe20008000000 */
[----:B------:R-:W-:-:S05]  /*16d0*/  UMOV UR17, UR6 ;  /* 0x0000000600117c82 */ /* 0x000fca0008000000 */
.L_x_25:
[----:B-1----:R-:W-:Y:S01]  /*16e0*/  ULEA UR33, UR17, UR4, 0x3 ;  /* 0x0000000411217291 */ /* 0x002fe2000f8e18ff */
[----:B--2---:R-:W-:Y:S01]  /*16f0*/  @!P5 MOV R3, 0x2000 ;  /* 0x000020000003d802 */ /* 0x004fe20000000f00 */
[----:B--2---:R-:W-:Y:S10]  /*1700*/  @P0 BRA `(.L_x_21) ;  /* 0x00000000000c0947 */ /* 0x004ff40003800000 */
[----:B------:R-:W-:-:S04]  /*1710*/  SHF.L.U32 R4, R15, 0x1f, RZ ;  /* 0x0000001f0f047819 */ /* 0x000fc800000006ff */
[----:B------:R-:W2:Y:S02]  /*1720*/  SYNCS.PHASECHK.TRANS64.TRYWAIT P0, [UR33+0x18], R4 ;  /* 0x00001804ff0075a7 */ /* 0x000ea40008001121 */
[----:B--2---:R-:W-:Y:S05]  /*1730*/  @!P0 BRA `(.L_x_22) ;  /* 0x0000005400388947 */ /* 0x004fea0003800000 */
.L_x_21:
[----:B------:R2:W-:Y:S01]  /*1740*/  @!P5 SYNCS.ARRIVE.TRANS64 RZ, [UR33], R3 ;  /* 0x00000003ffffd9a7 */ /* 0x0005e20008000021 */
[----:B------:R-:W-:Y:S04]  /*1750*/  BSSY.RECONVERGENT B0, `(.L_x_23) ;  /* 0x0000003000007945 */ /* 0x000fe80003800200 */
[----:B------:R-:W-:Y:S05]  /*1760*/  @P4 BRA `(.L_x_24) ;  /* 0x0000000000044947 */ /* 0x000fea0003800000 */
[----:B------:R-:W-:Y:S05]  /*1770*/  BPT.TRAP 0x1 ;  /* 0x000000040000795c */ /* 0x000fea0000300000 */
.L_x_24:
[----:B------:R-:W-:Y:S05]  /*1780*/  BSYNC.RECONVERGENT B0 ;  /* 0x0000000000007941 */ /* 0x000fea0003800200 */
.L_x_23:
[----:B------:R-:W-:Y:S02]  /*1790*/  UIADD3 UR6, UPT, UPT, UR17, 0x1, URZ ;  /* 0x0000000111067890 */ /* 0x000fe4000fffe0ff */
[----:B------:R-:W-:Y:S02]  /*17a0*/  UIADD3 UR26, UP1, UPT, UR22, 0x80, URZ ;  /* 0x00000080161a7890 */ /* 0x000fe4000ff3e0ff */
[----:B------:R-:W-:Y:S02]  /*17b0*/  UISETP.NE.AND UP0, UPT, UR6, 0x3, UPT ;  /* 0x000000030600788c */ /* 0x000fe4000bf05270 */
[----:B------:R-:W-:Y:S02]  /*17c0*/  USHF.L.U32 UR34, UR16, 0x5, URZ ;  /* 0x0000000510227899 */ /* 0x000fe400080006ff */
[----:B------:R-:W-:Y:S02]  /*17d0*/  USEL UR9, URZ, 0x1, UP0 ;  /* 0x00000001ff097887 */ /* 0x000fe40008000000 */
[----:B------:R-:W-:-:S02]  /*17e0*/  USEL UR6, UR6, URZ, UP0 ;  /* 0x000000ff06067287 */ /* 0x000fc40008000000 */
[----:B------:R-:W-:Y:S02]  /*17f0*/  UIADD3 UR20, UP0, UPT, UR22, 0x180, URZ ;  /* 0x0000018016147890 */ /* 0x000fe4000ff1e0ff */
[----:B------:R-:W-:Y:S01]  /*1800*/  ULEA UR8, UR6, UR4, 0x3 ;  /* 0x0000000406087291 */ /* 0x000fe2000f8e18ff */
[----:B------:R-:W-:Y:S01]  /*1810*/  LOP3.LUT R15, R15, UR9, RZ, 0x3c, !PT ;  /* 0x000000090f0f7c12 */ /* 0x000fe2000f8e3cff */
[----:B------:R-:W-:Y:S02]  /*1820*/  UIADD3.X UR27, UPT, UPT, URZ, UR23, URZ, UP1, !UPT ;  /* 0x00000017ff1b7290 */ /* 0x000fe40008ffe4ff */
[----:B------:R-:W-:Y:S01]  /*1830*/  UIADD3.X UR21, UPT, UPT, URZ, UR23, URZ, UP0, !UPT ;  /* 0x00000017ff157290 */ /* 0x000fe200087fe4ff */
[----:B-1----:R-:W-:Y:S01]  /*1840*/  SHF.L.U32 R2, R15, 0x1f, RZ ;  /* 0x0000001f0f027819 */ /* 0x002fe200000006ff */
[----:B------:R-:W-:Y:S01]  /*1850*/  UMOV UR18, 0x0 ;  /* 0x0000000000127882 */ /* 0x000fe20000000000 */
[----:B------:R-:W-:Y:S01]  /*1860*/  UMOV UR19, 0x10000000 ;  /* 0x1000000000137882 */ /* 0x000fe20000000000 */
[----:B------:R-:W-:Y:S01]  /*1870*/  UMOV UR12, UR36 ;  /* 0x00000024000c7c82 */ /* 0x000fe20008000000 */
[----:B------:R1:W1:Y:S01]  /*1880*/  SYNCS.PHASECHK.TRANS64.TRYWAIT P0, [UR8+0x18], R2 ;  /* 0x00001802ff0075a7 */ /* 0x0002620008001108 */
[----:B------:R-:W-:Y:S01]  /*1890*/  ULEA UR8, UR17, UR4, 0xc ;  /* 0x0000000411087291 */ /* 0x000fe2000f8e60ff */
[----:B------:R-:W-:Y:S01]  /*18a0*/  UMOV UR9, UR33 ;  /* 0x0000002100097c82 */ /* 0x000fe20008000000 */
[----:B------:R-:W-:-:S02]  /*18b0*/  UMOV UR10, UR34 ;  /* 0x00000022000a7c82 */ /* 0x000fc40008000000 */
[----:B------:R-:W-:Y:S02]  /*18c0*/  UIADD3 UR32, UPT, UPT, UR8, 0x3400, URZ ;  /* 0x0000340008207890 */ /* 0x000fe4000fffe0ff */
[----:B------:R-:W-:Y:S02]  /*18d0*/  UIADD3 UR8, UPT, UPT, UR8, 0x6400, URZ ;  /* 0x0000640008087890 */ /* 0x000fe4000fffe0ff */
[----:B------:R-:W-:Y:S01]  /*18e0*/  UIADD3 UR16, UPT, UPT, UR16, 0x1, URZ ;  /* 0x0000000110107890 */ /* 0x000fe2000fffe0ff */
[----:B------:R-:W-:Y:S01]  /*18f0*/  UMOV UR24, UR5 ;  /* 0x0000000500187c82 */ /* 0x000fe20008000000 */
[----:B------:R-:W-:Y:S02]  /*1900*/  UMOV UR17, UR6 ;  /* 0x0000000600117c82 */ /* 0x000fe40008000000 */
[----:B------:R-:W-:Y:S01]  /*1910*/  UISETP.NE.AND UP0, UPT, UR16, UR5, UPT ;  /* 0x000000051000728c */ /* 0x000fe2000bf05270 */
[----:B------:R1:W-:Y:S02]  /*1920*/  UTMALDG.3D [UR32], [UR26], desc[UR18] ;  /* 0x000012201a0075b4 */ /* 0x0003e40008011000 */
[----:B------:R1:W-:Y:S06]  /*1930*/  UTMALDG.3D [UR8], [UR20], desc[UR18] ;  /* 0x00001208140075b4 */ /* 0x0003ec0008011000 */
[----:B------:R-:W-:Y:S05]  /*1940*/  BRA.U UP0, `(.L_x_25) ;  /* 0xfffffffd00647547 */ /* 0x000fea000b83ffff */
.L_x_20:
[----:B-1----:R-:W-:Y:S01]  /*1950*/  ULEA UR8, UR6, UR4, 0x3 ;  /* 0x0000000406087291 */ /* 0x002fe2000f8e18ff */
[----:B------:R-:W-:Y:S01]  /*1960*/  SHF.L.U32 R2, R15, 0x1f, RZ ;  /* 0x0000001f0f027819 */ /* 0x000fe200000006ff */
[----:B------:R-:W-:Y:S01]  /*1970*/  @!P1 SYNCS.ARRIVE.TRANS64.A1T0 RZ, [UR4+0x68], RZ ;  /* 0x000068ffffff99a7 */ /* 0x000fe20008100004 */
[----:B------:R-:W-:-:S06]  /*1980*/  UISETP.GT.AND UP0, UPT, UR15, UR14, UPT ;  /* 0x0000000e0f00728c */ /* 0x000fcc000bf04270 */
[----:B--2---:R1:W2:Y:S03]  /*1990*/  SYNCS.PHASECHK.TRANS64.TRYWAIT P0, [UR8+0x18], R2 ;  /* 0x00001802ff0075a7 */ /* 0x0042a60008001108 */
[----:B------:R-:W-:Y:S05]  /*19a0*/  BRA.U !UP0, `(.L_x_26) ;  /* 0x0000000108a87547 */ /* 0x000fea000b800000 */
[----:B------:R-:W-:Y:S01]  /*19b0*/  UIADD3 UR21, UPT, UPT, UR7, UR24, URZ ;  /* 0x0000001807157290 */ /* 0x000fe2000fffe0ff */
[----:B------:R-:W-:-:S11]  /*19c0*/  UMOV UR25, UR6 ;  /* 0x0000000600197c82 */ /* 0x000fd60008000000 */
.L_x_31:
[----:B-1----:R-:W-:Y:S01]  /*19d0*/  ULEA UR17, UR25, UR4, 0x3 ;  /* 0x0000000419117291 */ /* 0x002fe2000f8e18ff */
[----:B--2---:R-:W-:Y:S01]  /*19e0*/  @!P5 MOV R3, 0x2000 ;  /* 0x000020000003d802 */ /* 0x004fe20000000f00 */
[----:B--2---:R-:W-:Y:S10]  /*19f0*/  @P0 BRA `(.L_x_27) ;  /* 0x00000000000c0947 */ /* 0x004ff40003800000 */
[----:B------:R-:W-:-:S04]  /*1a00*/  SHF.L.U32 R4, R15, 0x1f, RZ ;  /* 0x0000001f0f047819 */ /* 0x000fc800000006ff */
[----:B------:R-:W2:Y:S02]  /*1a10*/  SYNCS.PHASECHK.TRANS64.TRYWAIT P0, [UR17+0x18], R4 ;  /* 0x00001804ff0075a7 */ /* 0x000ea40008001111 */
[----:B--2---:R-:W-:Y:S05]  /*1a20*/  @!P0 BRA `(.L_x_28) ;  /* 0x0000005000948947 */ /* 0x004fea0003800000 */
.L_x_27:
[----:B------:R2:W-:Y:S01]  /*1a30*/  @!P5 SYNCS.ARRIVE.TRANS64 RZ, [UR17], R3 ;  /* 0x00000003ffffd9a7 */ /* 0x0005e20008000011 */
[----:B------:R-:W-:Y:S04]  /*1a40*/  BSSY.RECONVERGENT B0, `(.L_x_29) ;  /* 0x0000003000007945 */ /* 0x000fe80003800200 */
[----:B------:R-:W-:Y:S05]  /*1a50*/  @P4 BRA `(.L_x_30) ;  /* 0x0000000000044947 */ /* 0x000fea0003800000 */
[----:B------:R-:W-:Y:S05]  /*1a60*/  BPT.TRAP 0x1 ;  /* 0x000000040000795c */ /* 0x000fea0000300000 */
.L_x_30:
[----:B------:R-:W-:Y:S05]  /*1a70*/  BSYNC.RECONVERGENT B0 ;  /* 0x0000000000007941 */ /* 0x000fea0003800200 */
.L_x_29:
        /* <DEDUP_REMOVED lines=20> */
[----:B------:R-:W-:Y:S01]  /*1bc0*/  UIADD3 UR8, UPT, UPT, UR8, 0x6400, URZ ;  /* 0x0000640008087890 */ /* 0x000fe2000fffe0ff */
[----:B------:R-:W-:Y:S01]  /*1bd0*/  UMOV UR9, UR17 ;  /* 0x0000001100097c82 */ /* 0x000fe20008000000 */
[----:B------:R-:W-:Y:S01]  /*1be0*/  UMOV UR10, UR18 ;  /* 0x00000012000a7c82 */ /* 0x000fe20008000000 */
[----:B------:R-:W-:Y:S01]  /*1bf0*/  UIADD3 UR24, UPT, UPT, UR24, 0x1, URZ ;  /* 0x0000000118187890 */ /* 0x000fe2000fffe0ff */
[----:B------:R-:W-:-:S03]  /*1c00*/  UMOV UR25, UR6 ;  /* 0x0000000600197c82 */ /* 0x000fc60008000000 */
[----:B------:R1:W-:Y:S01]  /*1c10*/  UTMALDG.3D [UR16], [UR30], desc[UR26] ;  /* 0x00001a101e0075b4 */ /* 0x0003e20008011000 */
[----:B------:R-:W-:Y:S01]  /*1c20*/  UISETP.NE.AND UP0, UPT, UR24, UR21, UPT ;  /* 0x000000151800728c */ /* 0x000fe2000bf05270 */
[----:B------:R1:W-:Y:S08]  /*1c30*/  UTMALDG.3D [UR8], [UR28], desc[UR26] ;  /* 0x00001a081c0075b4 */ /* 0x0003f00008011000 */
[----:B------:R-:W-:Y:S05]  /*1c40*/  BRA.U UP0, `(.L_x_31) ;  /* 0xfffffffd00607547 */ /* 0x000fea000b83ffff */
.L_x_26:
[C---:B-1----:R-:W-:Y:S01]  /*1c50*/  LEA R2, R14.reuse, UR4, 0x3 ;  /* 0x000000040e027c11 */ /* 0x042fe2000f8e18ff */
[----:B------:R-:W-:Y:S01]  /*1c60*/  NOP ;  /* 0x0000000000007918 */ /* 0x000fe20000000000 */
[----:B--2---:R-:W-:Y:S02]  /*1c70*/  SHF.L.U32 R3, R13, 0x1f, RZ ;  /* 0x0000001f0d037819 */ /* 0x004fe400000006ff */
[----:B------:R-:W-:Y:S02]  /*1c80*/  LEA R4, R14, UR4, 0x4 ;  /* 0x000000040e047c11 */ /* 0x000fe4000f8e20ff */
[----:B------:R-:W1:Y:S02]  /*1c90*/  SYNCS.PHASECHK.TRANS64.TRYWAIT P0, [R2+URZ+0x70], R3 ;  /* 0x00007003020075a7 */ /* 0x000e6400080011ff */
[----:B-1----:R-:W-:Y:S05]  /*1ca0*/  @!P0 BRA `(.L_x_32) ;  /* 0x00000050000c8947 */ /* 0x002fea0003800000 */
.L_x_117:
[----:B------:R-:W2:Y:S01]  /*1cb0*/  LDS.128 R4, [R4+0x100] ;  /* 0x0001000004047984 */ /* 0x000ea20000000c00 */
[----:B---3--:R-:W-:Y:S01]  /*1cc0*/  ISETP.GE.AND P0, PT, R26, 0x1, PT ;  /* 0x000000011a00780c */ /* 0x008fe20003f06270 */
[----:B-1----:R-:W-:Y:S01]  /*1cd0*/  VIADD R2, R2, 0x80 ;  /* 0x0000008002027836 */ /* 0x002fe20000000000 */
[----:B------:R-:W-:Y:S01]  /*1ce0*/  @!PT LDS RZ, [RZ] ;  /* 0x00000000fffff984 */ /* 0x000fe20000000800 */
[----:B------:R-:W-:Y:S01]  /*1cf0*/  @!PT LDS RZ, [RZ] ;  /* 0x00000000fffff984 */ /* 0x000fe20000000800 */
[----:B------:R-:W-:Y:S01]  /*1d00*/  @!PT LDS RZ, [RZ] ;  /* 0x00000000fffff984 */ /* 0x000fe20000000800 */
[----:B------:R-:W-:Y:S01]  /*1d10*/  @!PT LDS RZ, [RZ] ;  /* 0x00000000fffff984 */ /* 0x000fe20000000800 */
[----:B------:R1:W-:Y:S06]  /*1d20*/  MEMBAR.ALL.CTA ;  /* 0x0000000000007992 */ /* 0x0003ec0000008000 */
[----:B-1----:R-:W1:Y:S01]  /*1d30*/  FENCE.VIEW.ASYNC.S ;  /* 0x00000000000073c6 */ /* 0x002e620000000000 */
[----:B------:R-:W-:-:S04]  /*1d40*/  PRMT R2, RZ, 0x654, R2 ;  /* 0x00000654ff027816 */ /* 0x000fc80000000002 */
[----:B-1----:R1:W-:Y:S01]  /*1d50*/  SYNCS.ARRIVE.TRANS64.RED.A1T0 RZ, [R2+URZ], RZ ;  /* 0x000000ff02ff79a7 */ /* 0x0023e200081004ff */
[----:B--2---:R-:W-:-:S13]  /*1d60*/  LOP3.LUT P2, RZ, R6, 0x1, RZ, 0xc0, !PT ;  /* 0x0000000106ff7812 */ /* 0x004fda000784c0ff */
[----:B------:R-:W-:Y:S01]  /*1d70*/  @P2 SHF.R.U32.HI R3, RZ, 0x10, R5 ;  /* 0x00000010ff032819 */ /* 0x000fe20000011605 */
[----:B------:R-:W-:Y:S01]  /*1d80*/  VOTEU.ANY UP0, P2 ;  /* 0x0000000000ff7886 */ /* 0x000fe20001000100 */
[----:B------:R-:W-:Y:S02]  /*1d90*/  @P2 MOV R10, R4 ;  /* 0x00000004000a2202 */ /* 0x000fe40000000f00 */
[----:B------:R-:W-:Y:S02]  /*1da0*/  @P2 R2UR.BROADCAST UR8, R3 ;  /* 0x00000000030822ca */ /* 0x000fe400008e0000 */
[----:B------:R-:W-:-:S11]  /*1db0*/  @P2 LOP3.LUT R9, R5, 0xffff, RZ, 0xc0, !PT ;  /* 0x0000ffff05092812 */ /* 0x000fd600078ec0ff */
[----:B------:R-:W-:Y:S01]  /*1dc0*/  @UP0 UMOV UR36, UR8 ;  /* 0x0000000800240c82 */ /* 0x000fe20008000000 */
[----:B-1----:R-:W-:Y:S05]  /*1dd0*/  @!P0 BRA `(.L_x_33) ;  /* 0x0000000000b88947 */ /* 0x002fea0003800000 */
[----:B------:R-:W4:Y:S01]  /*1de0*/  LDC.64 R4, c[0x0][0xb18] ;  /* 0x0002c600ff047b82 */ /* 0x000f220000000a00 */
[----:B------:R-:W-:-:S07]  /*1df0*/  ISETP.NE.AND P3, PT, R26, 0x1, PT ;  /* 0x000000011a00780c */ /* 0x000fce0003f65270 */
[----:B------:R-:W1:Y:S08]  /*1e00*/  LDC.64 R6, c[0x0][0xb10] ;  /* 0x0002c400ff067b82 */ /* 0x000e700000000a00 */
[----:B------:R-:W2:Y:S08]  /*1e10*/  LDC R16, c[0x0][0xb20] ;  /* 0x0002c800ff107b82 */ /* 0x000eb00000000800 */
[----:B------:R-:W3:Y:S01]  /*1e20*/  LDC R17, c[0x0][0xb0c] ;  /* 0x0002c300ff117b82 */ /* 0x000ee20000000800 */
[----:B----4-:R-:W-:Y:S01]  /*1e30*/  IMAD.HI.U32 R19, R0, R5, RZ ;  /* 0x0000000500137227 */ /* 0x010fe200078e00ff */
[----:B------:R-:W-:-:S03]  /*1e40*/  ISETP.NE.AND P0, PT, R4, 0x1, PT ;  /* 0x000000010400780c */ /* 0x000fc60003f05270 */
[----:B------:R-:W-:-:S03]  /*1e50*/  IMAD.HI.U32 R5, R9, R5, RZ ;  /* 0x0000000509057227 */ /* 0x000fc600078e00ff */
[----:B------:R-:W4:Y:S01]  /*1e60*/  LDC.64 R2, c[0x0][0xb28] ;  /* 0x0002ca00ff027b82 */ /* 0x000f220000000a00 */
[----:B-1----:R-:W-:-:S04]  /*1e70*/  IMAD.HI.U32 R20, R8, R6, RZ ;  /* 0x0000000608147227 */ /* 0x002fc800078e00ff */
[----:B------:R-:W-:Y:S01]  /*1e80*/  IMAD.HI.U32 R21, R10, R6, RZ ;  /* 0x000000060a157227 */ /* 0x000fe200078e00ff */
[----:B------:R-:W-:Y:S02]  /*1e90*/  SHF.R.U32.HI R20, RZ, R7, R20 ;  /* 0x00000007ff147219 */ /* 0x000fe40000011614 */
[-C--:B--2---:R-:W-:Y:S02]  /*1ea0*/  SHF.R.U32.HI R19, RZ, R16.reuse, R19 ;  /* 0x00000010ff137219 */ /* 0x084fe40000011613 */
[----:B------:R-:W-:Y:S02]  /*1eb0*/  SHF.R.U32.HI R5, RZ, R16, R5 ;  /* 0x00000010ff057219 */ /* 0x000fe40000011605 */
[----:B------:R-:W-:Y:S02]  /*1ec0*/  SEL R19, R0, R19, !P0 ;  /* 0x0000001300137207 */ /* 0x000fe40004000000 */
[----:B------:R-:W-:Y:S02]  /*1ed0*/  SHF.R.U32.HI R21, RZ, R7, R21 ;  /* 0x00000007ff157219 */ /* 0x000fe40000011615 */
[----:B---3--:R-:W-:-:S02]  /*1ee0*/  ISETP.NE.AND P1, PT, R17, 0x1, PT ;  /* 0x000000011100780c */ /* 0x008fc40003f25270 */
[----:B------:R-:W-:Y:S02]  /*1ef0*/  SEL R5, R9, R5, !P0 ;  /* 0x0000000509057207 */ /* 0x000fe40004000000 */
[----:B------:R-:W-:Y:S02]  /*1f00*/  SEL R20, R8, R20, !P1 ;  /* 0x0000001408147207 */ /* 0x000fe40004800000 */
[----:B------:R-:W-:Y:S01]  /*1f10*/  SEL R21, R10, R21, !P1 ;  /* 0x000000150a157207 */ /* 0x000fe20004800000 */
[----:B----4-:R-:W-:-:S04]  /*1f20*/  IMAD.HI.U32 R18, R19, R2, RZ ;  /* 0x0000000213127227 */ /* 0x010fc800078e00ff */
        /* <DEDUP_REMOVED lines=10> */
[----:B------:R-:W-:-:S04]  /*1fd0*/  @!P0 IMAD.HI.U32 R7, R21, R2, RZ ;  /* 0x0000000215078227 */ /* 0x000fc800078e00ff */
[----:B------:R-:W-:Y:S01]  /*1fe0*/  IMAD.MOV R2, RZ, RZ, -R6 ;  /* 0x000000ffff027224 */ /* 0x000fe200078e0a06 */
[----:B------:R-:W-:Y:S02]  /*1ff0*/  @!P0 SHF.R.U32.HI R3, RZ, R3, R7 ;  /* 0x00000003ff038219 */ /* 0x000fe40000011607 */
[----:B------:R-:W-:Y:S01]  /*2000*/  IADD3 R7, PT, PT, -R5, RZ, RZ ;  /* 0x000000ff05077210 */ /* 0x000fe20007ffe1ff */
[----:B------:R-:W-:Y:S01]  /*2010*/  IMAD R2, R26, R2, R5 ;  /* 0x000000021a027224 */ /* 0x000fe200078e0205 */
        /* <DEDUP_REMOVED lines=10> */
.L_x_33:
[----:B------:R-:W1:Y:S02]  /*20c0*/  LDCU UR8, c[0x0][0xb30] ;  /* 0x00016600ff0877ac */ /* 0x000e640008000800 */
[----:B-1----:R-:W-:-:S09]  /*20d0*/  UISETP.NE.AND UP0, UPT, UR8, 0x1, UPT ;  /* 0x000000010800788c */ /* 0x002fd2000bf05270 */
[----:B------:R-:W-:Y:S05]  /*20e0*/  BRA.U UP0, `(.L_x_34) ;  /* 0x0000000100407547 */ /* 0x000fea000b800000 */
[----:B------:R-:W1:Y:S08]  /*20f0*/  LDC.64 R4, c[0x0][0xb10] ;  /* 0x0002c400ff047b82 */ /* 0x000e700000000a00 */
[----:B------:R-:W2:Y:S08]  /*2100*/  LDC.64 R2, c[0x0][0xb18] ;  /* 0x0002c600ff027b82 */ /* 0x000eb00000000a00 */
[----:B------:R-:W3:Y:S08]  /*2110*/  LDC R6, c[0x0][0xb20] ;  /* 0x0002c800ff067b82 */ /* 0x000ef00000000800 */
[----:B------:R-:W4:Y:S01]  /*2120*/  LDC R7, c[0x0][0xb0c] ;  /* 0x0002c300ff077b82 */ /* 0x000f220000000800 */
[----:B-1----:R-:W-:-:S05]  /*2130*/  IMAD.HI.U32 R4, R10, R4, RZ ;  /* 0x000000040a047227 */ /* 0x002fca00078e00ff */
[----:B------:R-:W-:Y:S01]  /*2140*/  SHF.R.U32.HI R4, RZ, R5, R4 ;  /* 0x00000005ff047219 */ /* 0x000fe20000011604 */
[----:B--2---:R-:W-:Y:S01]  /*2150*/  IMAD.HI.U32 R3, R9, R3, RZ ;  /* 0x0000000309037227 */ /* 0x004fe200078e00ff */
[----:B------:R-:W-:-:S04]  /*2160*/  ISETP.NE.AND P0, PT, R2, 0x1, PT ;  /* 0x000000010200780c */ /* 0x000fc80003f05270 */
[----:B---3--:R-:W-:-:S04]  /*2170*/  SHF.R.U32.HI R3, RZ, R6, R3 ;  /* 0x00000006ff037219 */ /* 0x008fc80000011603 */
[----:B------:R-:W-:Y:S02]  /*2180*/  SEL R3, R9, R3, !P0 ;  /* 0x0000000309037207 */ /* 0x000fe40004000000 */
[----:B----4-:R-:W-:-:S04]  /*2190*/  ISETP.NE.AND P1, PT, R7, 0x1, PT ;  /* 0x000000010700780c */ /* 0x010fc80003f25270 */
[----:B------:R-:W-:-:S05]  /*21a0*/  SEL R4, R10, R4, !P1 ;  /* 0x000000040a047207 */ /* 0x000fca0004800000 */
[----:B------:R-:W-:Y:S02]  /*21b0*/  IMAD.IADD R5, R3, 0x1, -R4 ;  /* 0x0000000103057824 */ /* 0x000fe400078e0a04 */
[----:B------:R-:W-:Y:S02]  /*21c0*/  IMAD.IADD R3, R4, 0x1, -R3 ;  /* 0x0000000104037824 */ /* 0x000fe400078e0a03 */
[----:B------:R-:W-:Y:S02]  /*21d0*/  IMAD R10, R5, R7, R10 ;  /* 0x00000007050a7224 */ /* 0x000fe400078e020a */
[----:B------:R-:W-:-:S07]  /*21e0*/  IMAD R9, R3, R2, R9 ;  /* 0x0000000203097224 */ /* 0x000fce00078e0209 */
.L_x_34:
[----:B------:R-:W-:Y:S01]  /*21f0*/  VIADD R14, R14, 0x1 ;  /* 0x000000010e0e7836 */ /* 0x000fe20000000000 */
[----:B------:R-:W-:Y:S01]  /*2200*/  PLOP3.LUT P1, PT, PT, PT, PT, 0x80, 0x8 ;  /* 0x000000000008781c */ /* 0x000fe20003f2f070 */
[----:B------:R-:W-:Y:S02]  /*2210*/  IMAD.IADD R21, R10, 0x1, R59 ;  /* 0x000000010a157824 */ /* 0x000fe400078e023b */
[----:B------:R-:W-:Y:S01]  /*2220*/  IMAD.IADD R20, R9, 0x1, R58 ;  /* 0x0000000109147824 */ /* 0x000fe200078e023a */
[----:B------:R-:W-:-:S04]  /*2230*/  ISETP.NE.AND P0, PT, R14, 0x2, PT ;  /* 0x000000020e00780c */ /* 0x000fc80003f05270 */
[----:B------:R-:W-:Y:S02]  /*2240*/  SEL R2, RZ, 0x1, P0 ;  /* 0x00000001ff027807 */ /* 0x000fe40000000000 */
[----:B------:R-:W-:Y:S02]  /*2250*/  SEL R14, R14, RZ, P0 ;  /* 0x000000ff0e0e7207 */ /* 0x000fe40000000000 */
[----:B------:R-:W-:Y:S01]  /*2260*/  LOP3.LUT R13, R13, R2, RZ, 0x3c, !PT ;  /* 0x000000020d0d7212 */ /* 0x000fe200078e3cff */
[----:B------:R-:W-:Y:S06]  /*2270*/  @P2 BRA `(.L_x_35) ;  /* 0xfffffff000a02947 */ /* 0x000fec000383ffff */
[----:B------:R-:W-:Y:S01]  /*2280*/  UIADD3 UR4, UPT, UPT, UR4, 0x18, URZ ;  /* 0x0000001804047890 */ /* 0x000fe2000fffe0ff */
[----:B------:R-:W-:-:S03]  /*2290*/  SHF.L.U32 R2, R15, 0x1f, RZ ;  /* 0x0000001f0f027819 */ /* 0x000fc600000006ff */
[----:B------:R-:W-:-:S09]  /*22a0*/  ULEA UR5, UR6, UR4, 0x3 ;  /* 0x0000000406057291 */ /* 0x000fd2000f8e18ff */
[----:B------:R-:W1:Y:S02]  /*22b0*/  SYNCS.PHASECHK.TRANS64.TRYWAIT P0, [UR5], R2 ;  /* 0x00000002ff0075a7 */ /* 0x000e640008001105 */
[----:B-1----:R-:W-:Y:S05]  /*22c0*/  @!P0 BRA `(.L_x_36) ;  /* 0x0000004800988947 */ /* 0x002fea0003800000 */
.L_x_119:
[----:B------:R-:W-:-:S04]  /*22d0*/  UIADD3 UR6, UPT, UPT, UR6, 0x1, URZ ;  /* 0x0000000106067890 */ /* 0x000fc8000fffe0ff */
[----:B------:R-:W-:-:S04]  /*22e0*/  UISETP.NE.AND UP0, UPT, UR6, 0x3, UPT ;  /* 0x000000030600788c */ /* 0x000fc8000bf05270 */
[----:B------:R-:W-:Y:S02]  /*22f0*/  USEL UR7, URZ, 0x1, UP0 ;  /* 0x00000001ff077887 */ /* 0x000fe40008000000 */
[----:B------:R-:W-:-:S04]  /*2300*/  USEL UR6, UR6, URZ, UP0 ;  /* 0x000000ff06067287 */ /* 0x000fc80008000000 */
[----:B------:R-:W-:Y:S01]  /*2310*/  ULEA UR5, UR6, UR4, 0x3 ;  /* 0x0000000406057291 */ /* 0x000fe2000f8e18ff */
[----:B------:R-:W-:-:S04]  /*2320*/  LOP3.LUT R15, R15, UR7, RZ, 0x3c, !PT ;  /* 0x000000070f0f7c12 */ /* 0x000fc8000f8e3cff */
[----:B-1----:R-:W-:-:S04]  /*2330*/  SHF.L.U32 R2, R15, 0x1f, RZ ;  /* 0x0000001f0f027819 */ /* 0x002fc800000006ff */
[----:B------:R-:W1:Y:S02]  /*2340*/  SYNCS.PHASECHK.TRANS64.TRYWAIT P0, [UR5], R2 ;  /* 0x00000002ff0075a7 */ /* 0x000e640008001105 */
[----:B-1----:R-:W-:Y:S05]  /*2350*/  @!P0 BRA `(.L_x_37) ;  /* 0x00000048008c8947 */ /* 0x002fea0003800000 */
.L_x_121:
[----:B------:R-:W-:-:S04]  /*2360*/  UIADD3 UR6, UPT, UPT, UR6, 0x1, URZ ;  /* 0x0000000106067890 */ /* 0x000fc8000fffe0ff */
[----:B------:R-:W-:-:S04]  /*2370*/  UISETP.NE.AND UP0, UPT, UR6, 0x3, UPT ;  /* 0x000000030600788c */ /* 0x000fc8000bf05270 */
[----:B------:R-:W-:Y:S02]  /*2380*/  USEL UR5, URZ, 0x1, UP0 ;  /* 0x00000001ff057887 */ /* 0x000fe40008000000 */
[----:B------:R-:W-:-:S04]  /*2390*/  USEL UR6, UR6, URZ, UP0 ;  /* 0x000000ff06067287 */ /* 0x000fc80008000000 */
[----:B------:R-:W-:Y:S01]  /*23a0*/  ULEA UR6, UR6, UR4, 0x3 ;  /* 0x0000000406067291 */ /* 0x000fe2000f8e18ff */
[----:B-1----:R-:W-:-:S04]  /*23b0*/  LOP3.LUT R2, R15, UR5, RZ, 0x3c, !PT ;  /* 0x000000050f027c12 */ /* 0x002fc8000f8e3cff */
[----:B------:R-:W-:Y:S01]  /*23c0*/  SHF.L.U32 R2, R2, 0x1f, RZ ;  /* 0x0000001f02027819 */ /* 0x000fe200000006ff */
[----:B----4-:R-:W-:-:S07]  /*23d0*/  IMAD.U32 R0, RZ, RZ, UR6 ;  /* 0x00000006ff007e24 */ /* 0x010fce000f8e00ff */
.L_x_38:
[----:B-1----:R1:W2:Y:S02]  /*23e0*/  SYNCS.PHASECHK.TRANS64.TRYWAIT P0, [R0+URZ], R2 ;  /* 0x00000002000075a7 */ /* 0x0022a400080011ff */
[----:B--2---:R-:W-:Y:S05]  /*23f0*/  @!P0 NANOSLEEP.SYNCS 0x989680 ;  /* 0x009896800000895d */ /* 0x004fea0003900000 */
[----:B------:R-:W2:Y:S02]  /*2400*/  @!P0 SYNCS.PHASECHK.TRANS64 P0, [R0+URZ], R2 ;  /* 0x00000002000085a7 */ /* 0x000ea400080010ff */
[----:B--2---:R-:W-:Y:S05]  /*2410*/  @P0 EXIT ;  /* 0x000000000000094d */ /* 0x004fea0003800000 */
[----:B------:R-:W-:Y:S05]  /*2420*/  BRA `(.L_x_38) ;  /* 0xfffffffc00ec7947 */ /* 0x000fea000383ffff */
.L_x_17:
[----:B------:R-:W-:-:S04]  /*2430*/  UISETP.NE.AND UP1, UPT, UR37, URZ, UPT ;  /* 0x000000ff2500728c */ /* 0x000fc8000bf25270 */
[----:B------:R-:W-:-:S09]  /*2440*/  UISETP.NE.OR UP1, UPT, UR8, 0x1, UP1 ;  /* 0x000000010800788c */ /* 0x000fd20008f25670 */
[----:B------:R-:W-:Y:S05]  /*2450*/  BRA.U UP1, `(.L_x_39) ;  /* 0x0000000501487547 */ /* 0x000fea000b800000 */
[----:B------:R-:W-:Y:S01]  /*2460*/  ISETP.NE.AND P2, PT, R2, RZ, PT ;  /* 0x000000ff0200720c */ /* 0x000fe20003f45270 */
[----:B------:R-:W-:Y:S01]  /*2470*/  IMAD.MOV.U32 R12, RZ, RZ, 0x1 ;  /* 0x00000001ff0c7424 */ /* 0x000fe200078e00ff */
[----:B------:R-:W-:Y:S02]  /*2480*/  CS2R R10, SRZ ;  /* 0x00000000000a7805 */ /* 0x000fe4000001ff00 */
[----:B------:R-:W-:Y:S01]  /*2490*/  CS2R R8, SRZ ;  /* 0x0000000000087805 */ /* 0x000fe2000001ff00 */
[----:B------:R-:W-:Y:S01]  /*24a0*/  UMOV UR4, 0x400 ;  /* 0x0000040000047882 */ /* 0x000fe20000000000 */
[----:B------:R-:W-:Y:S01]  /*24b0*/  UMOV UR6, URZ ;  /* 0x000000ff00067c82 */ /* 0x000fe20008000000 */
[----:B------:R-:W-:-:S12]  /*24c0*/  ULEA UR37, UR37, UR4, 0x18 ;  /* 0x0000000425257291 */ /* 0x000fd8000f8ec0ff */
.L_x_43:
[----:B------:R-:W-:Y:S02]  /*24d0*/  LEA R0, R8, UR37, 0x3 ;  /* 0x0000002508007c11 */ /* 0x000fe4000f8e18ff */
[----:B------:R-:W-:-:S03]  /*24e0*/  SHF.L.U32 R4, R9, 0x1f, RZ ;  /* 0x0000001f09047819 */ /* 0x000fc600000006ff */
[----:B------:R-:W-:Y:S01]  /*24f0*/  VIADD R5, R0, 0xe0 ;  /* 0x000000e000057836 */ /* 0x000fe20000000000 */
[----:B------:R-:W1:Y:S02]  /*2500*/  SYNCS.PHASECHK.TRANS64.TRYWAIT P0, [R0+URZ+0xd0], R4 ;  /* 0x0000d004000075a7 */ /* 0x000e6400080011ff */
[----:B-1----:R-:W-:Y:S05]  /*2510*/  @!P0 BRA `(.L_x_40) ;  /* 0x0000004800348947 */ /* 0x002fea0003800000 */
.L_x_122:
[----:B------:R-:W-:Y:S01]  /*2520*/  ULEA UR5, UR6, UR37, 0x3 ;  /* 0x0000002506057291 */ /* 0x000fe2000f8e18ff */
[----:B-1----:R-:W-:Y:S01]  /*2530*/  PRMT R0, RZ, 0x654, R5 ;  /* 0x00000654ff007816 */ /* 0x002fe20000000005 */
[----:B------:R-:W-:Y:S01]  /*2540*/  @!P2 IMAD.MOV.U32 R4, RZ, RZ, 0x10 ;  /* 0x00000010ff04a424 */ /* 0x000fe200078e00ff */
[----:B------:R-:W-:Y:S01]  /*2550*/  SHF.L.U32 R5, R12, 0x1f, RZ ;  /* 0x0000001f0c057819 */ /* 0x000fe200000006ff */
[----:B------:R-:W-:Y:S01]  /*2560*/  UIADD3 UR4, UPT, UPT, UR5, 0x70, URZ ;  /* 0x0000007005047890 */ /* 0x000fe2000fffe0ff */
[----:B------:R1:W-:Y:S05]  /*2570*/  SYNCS.ARRIVE.TRANS64.RED.A1T0 RZ, [R0+URZ], RZ ;  /* 0x000000ff00ff79a7 */ /* 0x0003ea00081004ff */
[----:B------:R-:W-:Y:S01]  /*2580*/  IMAD.U32 R6, RZ, RZ, UR4 ;  /* 0x00000004ff067e24 */ /* 0x000fe2000f8e00ff */
[----:B------:R-:W2:Y:S04]  /*2590*/  SYNCS.PHASECHK.TRANS64.TRYWAIT P0, [UR5+0x80], R5 ;  /* 0x00008005ff0075a7 */ /* 0x000ea80008001105 */
[----:B------:R-:W-:Y:S01]  /*25a0*/  PRMT R6, R2, 0x654, R6 ;  /* 0x0000065402067816 */ /* 0x000fe20000000006 */
[----:B-12---:R-:W-:Y:S06]  /*25b0*/  @!P0 BRA `(.L_x_41) ;  /* 0x0000004800208947 */ /* 0x006fec0003800000 */
.L_x_124:
[----:B------:R-:W-:Y:S01]  /*25c0*/  ULEA UR4, UR6, UR37, 0x4 ;  /* 0x0000002506047291 */ /* 0x000fe2000f8e20ff */
[----:B------:R-:W-:Y:S01]  /*25d0*/  SEL R3, R6, R3, !P2 ;  /* 0x0000000306037207 */ /* 0x000fe20005000000 */
[----:B------:R-:W-:Y:S01]  /*25e0*/  UIADD3 UR5, UPT, UPT, UR5, 0x70, URZ ;  /* 0x0000007005057890 */ /* 0x000fe2000fffe0ff */
[----:B-1----:R-:W-:Y:S01]  /*25f0*/  LEA R0, R11, UR37, 0x3 ;  /* 0x000000250b007c11 */ /* 0x002fe2000f8e18ff */
[----:B------:R-:W-:Y:S01]  /*2600*/  UIADD3 UR4, UPT, UPT, UR4, 0x100, URZ ;  /* 0x0000010004047890 */ /* 0x000fe2000fffe0ff */
[----:B------:R1:W-:Y:S01]  /*2610*/  @!P2 SYNCS.ARRIVE.TRANS64.RED RZ, [R3+URZ], R4 ;  /* 0x0000000403ffa9a7 */ /* 0x0003e200080004ff */
[----:B------:R-:W-:Y:S01]  /*2620*/  UIADD3 UR6, UPT, UPT, UR6, 0x1, URZ ;  /* 0x0000000106067890 */ /* 0x000fe2000fffe0ff */
[----:B------:R-:W-:-:S03]  /*2630*/  VIADD R8, R8, 0x1 ;  /* 0x0000000108087836 */ /* 0x000fc60000000000 */
[----:B------:R-:W-:Y:S02]  /*2640*/  UISETP.NE.AND UP0, UPT, UR6, 0x2, UPT ;  /* 0x000000020600788c */ /* 0x000fe4000bf05270 */
[----:B------:R-:W-:Y:S01]  /*2650*/  ISETP.NE.AND P0, PT, R8, 0x2, PT ;  /* 0x000000020800780c */ /* 0x000fe20003f05270 */
[----:B------:R-:W-:Y:S06]  /*2660*/  UGETNEXTWORKID.BROADCAST [UR4], [UR5] ;  /* 0x00000000040073ca */ /* 0x000fec0008000100 */
[----:B------:R-:W-:Y:S02]  /*2670*/  USEL UR4, URZ, 0x1, UP0 ;  /* 0x00000001ff047887 */ /* 0x000fe40008000000 */
[----:B------:R-:W-:-:S04]  /*2680*/  USEL UR6, UR6, URZ, UP0 ;  /* 0x000000ff06067287 */ /* 0x000fc80008000000 */
[----:B------:R-:W-:Y:S02]  /*2690*/  LOP3.LUT R12, R12, UR4, RZ, 0x3c, !PT ;  /* 0x000000040c0c7c12 */ /* 0x000fe4000f8e3cff */
[----:B-1----:R-:W-:-:S04]  /*26a0*/  SHF.L.U32 R4, R10, 0x1f, RZ ;  /* 0x0000001f0a047819 */ /* 0x002fc800000006ff */
[----:B------:R-:W1:Y:S02]  /*26b0*/  SYNCS.PHASECHK.TRANS64.TRYWAIT P1, [R0+URZ+0x70], R4 ;  /* 0x00007004000075a7 */ /* 0x000e6400080211ff */
[----:B-1----:R-:W-:Y:S05]  /*26c0*/  @!P1 BRA `(.L_x_42) ;  /* 0x0000004400f49947 */ /* 0x002fea0003800000 */
.L_x_125:
[C---:B-1----:R-:W-:Y:S01]  /*26d0*/  LEA R4, R11.reuse, UR37, 0x4 ;  /* 0x000000250b047c11 */ /* 0x042fe2000f8e20ff */
[----:B------:R-:W-:Y:S01]  /*26e0*/  VIADD R0, R0, 0x80 ;  /* 0x0000008000007836 */ /* 0x000fe20000000000 */
[----:B------:R-:W-:Y:S01]  /*26f0*/  SEL R8, R8, RZ, P0 ;  /* 0x000000ff08087207 */ /* 0x000fe20000000000 */
[----:B------:R-:W-:-:S03]  /*2700*/  VIADD R11, R11, 0x1 ;  /* 0x000000010b0b7836 */ /* 0x000fc60000000000 */
[----:B------:R-:W1:Y:S01]  /*2710*/  LDS.128 R4, [R4+0x100] ;  /* 0x0001000004047984 */ /* 0x000e620000000c00 */
[----:B------:R-:W-:Y:S02]  /*2720*/  PRMT R0, RZ, 0x654, R0 ;  /* 0x00000654ff007816 */ /* 0x000fe40000000000 */
[C---:B------:R-:W-:Y:S01]  /*2730*/  ISETP.NE.AND P1, PT, R11.reuse, 0x2, PT ;  /* 0x000000020b00780c */ /* 0x040fe20003f25270 */
[----:B------:R-:W-:Y:S01]  /*2740*/  @!PT LDS RZ, [RZ] ;  /* 0x00000000fffff984 */ /* 0x000fe20000000800 */
[----:B------:R-:W-:Y:S01]  /*2750*/  @!PT LDS RZ, [RZ] ;  /* 0x00000000fffff984 */ /* 0x000fe20000000800 */
[----:B------:R-:W-:Y:S01]  /*2760*/  @!PT LDS RZ, [RZ] ;  /* 0x00000000fffff984 */ /* 0x000fe20000000800 */
[----:B------:R-:W-:Y:S01]  /*2770*/  @!PT LDS RZ, [RZ] ;  /* 0x00000000fffff984 */ /* 0x000fe20000000800 */
[----:B------:R2:W-:Y:S06]  /*2780*/  MEMBAR.ALL.CTA ;  /* 0x0000000000007992 */ /* 0x0005ec0000008000 */
[----:B--2---:R-:W2:Y:S01]  /*2790*/  FENCE.VIEW.ASYNC.S ;  /* 0x00000000000073c6 */ /* 0x004ea20000000000 */
[----:B------:R-:W-:Y:S01]  /*27a0*/  SEL R11, R11, RZ, P1 ;  /* 0x000000ff0b0b7207 */ /* 0x000fe20000800000 */
[----:B--2---:R2:W-:Y:S01]  /*27b0*/  SYNCS.ARRIVE.TRANS64.RED.A1T0 RZ, [R0+URZ], RZ ;  /* 0x000000ff00ff79a7 */ /* 0x0045e200081004ff */
[----:B-1----:R-:W-:-:S02]  /*27c0*/  LOP3.LUT P3, RZ, R6, 0x1, RZ, 0xc0, !PT ;  /* 0x0000000106ff7812 */ /* 0x002fc4000786c0ff */
[----:B------:R-:W-:-:S04]  /*27d0*/  SEL R4, RZ, 0x1, P1 ;  /* 0x00000001ff047807 */ /* 0x000fc80000800000 */
[----:B------:R-:W-:Y:S02]  /*27e0*/  LOP3.LUT R10, R10, R4, RZ, 0x3c, !PT ;  /* 0x000000040a0a7212 */ /* 0x000fe400078e3cff */
[----:B--2---:R-:W-:-:S04]  /*27f0*/  SEL R0, RZ, 0x1, P0 ;  /* 0x00000001ff007807 */ /* 0x004fc80000000000 */
[----:B------:R-:W-:Y:S01]  /*2800*/  LOP3.LUT R9, R9, R0, RZ, 0x3c, !PT ;  /* 0x0000000009097212 */ /* 0x000fe200078e3cff */
[----:B------:R-:W-:Y:S06]  /*2810*/  @P3 BRA `(.L_x_43) ;  /* 0xfffffffc002c3947 */ /* 0x000fec000383ffff */
[----:B------:R-:W-:Y:S01]  /*2820*/  ULEA UR5, UR6, UR37, 0x3 ;  /* 0x0000002506057291 */ /* 0x000fe2000f8e18ff */
[----:B------:R-:W-:-:S08]  /*2830*/  SHF.L.U32 R2, R12, 0x1f, RZ ;  /* 0x0000001f0c027819 */ /* 0x000fd000000006ff */
[----:B------:R-:W1:Y:S02]  /*2840*/  SYNCS.PHASECHK.TRANS64 P0, [UR5+0x80], R2 ;  /* 0x00008002ff0075a7 */ /* 0x000e640008001005 */
[----:B-1----:R-:W-:Y:S05]  /*2850*/  @P0 BRA `(.L_x_44) ;  /* 0x0000000000080947 */ /* 0x002fea0003800000 */
[----:B------:R-:W1:Y:S02]  /*2860*/  SYNCS.PHASECHK.TRANS64.TRYWAIT P0, [UR5+0x80], R2 ;  /* 0x00008002ff0075a7 */ /* 0x000e640008001105 */
[----:B-1----:R-:W-:Y:S05]  /*2870*/  @!P0 BRA `(.L_x_45) ;  /* 0x00000044009c8947 */ /* 0x002fea0003800000 */
.L_x_44:
[----:B------:R-:W-:-:S04]  /*2880*/  UIADD3 UR4, UPT, UPT, UR6, 0x1, URZ ;  /* 0x0000000106047890 */ /* 0x000fc8000fffe0ff */
[----:B------:R-:W-:-:S04]  /*2890*/  UISETP.NE.AND UP0, UPT, UR4, 0x2, UPT ;  /* 0x000000020400788c */ /* 0x000fc8000bf05270 */
[----:B------:R-:W-:Y:S02]  /*28a0*/  USEL UR7, URZ, 0x1, UP0 ;  /* 0x00000001ff077887 */ /* 0x000fe40008000000 */
[----:B------:R-:W-:-:S04]  /*28b0*/  USEL UR4, UR4, URZ, UP0 ;  /* 0x000000ff04047287 */ /* 0x000fc80008000000 */
[----:B------:R-:W-:Y:S01]  /*28c0*/  ULEA UR4, UR4, UR37, 0x3 ;  /* 0x0000002504047291 */ /* 0x000fe2000f8e18ff */
[----:B-1----:R-:W-:-:S04]  /*28d0*/  LOP3.LUT R2, R12, UR7, RZ, 0x3c, !PT ;  /* 0x000000070c027c12 */ /* 0x002fc8000f8e3cff */
[----:B------:R-:W-:-:S04]  /*28e0*/  SHF.L.U32 R0, R2, 0x1f, RZ ;  /* 0x0000001f02007819 */ /* 0x000fc800000006ff */
[----:B------:R-:W1:Y:S02]  /*28f0*/  SYNCS.PHASECHK.TRANS64 P0, [UR4+0x80], R0 ;  /* 0x00008000ff0075a7 */ /* 0x000e640008001004 */
[----:B-1----:R-:W-:Y:S05]  /*2900*/  @P0 EXIT ;  /* 0x000000000000094d */ /* 0x002fea0003800000 */
[----:B------:R-:W-:Y:S02]  /*2910*/  SHF.L.U32 R2, R2, 0x1f, RZ ;  /* 0x0000001f02027819 */ /* 0x000fe400000006ff */
[----:B------:R-:W-:-:S07]  /*2920*/  MOV R0, UR4 ;  /* 0x0000000400007c02 */ /* 0x000fce0008000f00 */
.L_x_46:
[----:B-1----:R1:W2:Y:S02]  /*2930*/  SYNCS.PHASECHK.TRANS64.TRYWAIT P0, [R0+URZ+0x80], R2 ;  /* 0x00008002000075a7 */ /* 0x0022a400080011ff */
[----:B--2---:R-:W-:Y:S05]  /*2940*/  @!P0 NANOSLEEP.SYNCS 0x989680 ;  /* 0x009896800000895d */ /* 0x004fea0003900000 */
[----:B------:R-:W2:Y:S02]  /*2950*/  @!P0 SYNCS.PHASECHK.TRANS64 P0, [R0+URZ+0x80], R2 ;  /* 0x00008002000085a7 */ /* 0x000ea400080010ff */
[----:B--2---:R-:W-:Y:S05]  /*2960*/  @P0 EXIT ;  /* 0x000000000000094d */ /* 0x004fea0003800000 */
[----:B------:R-:W-:Y:S05]  /*2970*/  BRA `(.L_x_46) ;  /* 0xfffffffc00ec7947 */ /* 0x000fea000383ffff */
.L_x_39:
[----:B------:R-:W-:-:S09]  /*2980*/  UISETP.NE.AND UP1, UPT, UR8, URZ, UPT ;  /* 0x000000ff0800728c */ /* 0x000fd2000bf25270 */
[----:B------:R-:W-:Y:S05]  /*2990*/  BRA.U UP1, `(.L_x_47) ;  /* 0x0000000d01947547 */ /* 0x000fea000b800000 */
[----:B------:R-:W-:Y:S01]  /*29a0*/  UMOV UR4, 0x40 ;  /* 0x0000004000047882 */ /* 0x000fe20000000000 */
[----:B------:R-:W-:Y:S01]  /*29b0*/  NOP ;  /* 0x0000000000007918 */ /* 0x000fe20000000000 */
[----:B------:R-:W-:Y:S01]  /*29c0*/  ULEA UR4, UR37, UR4, 0x18 ;  /* 0x0000000425047291 */ /* 0x000fe2000f8ec0ff */
[----:B------:R-:W-:Y:S02]  /*29d0*/  UMOV UR5, 0x400 ;  /* 0x0000040000057882 */ /* 0x000fe40000000000 */
[----:B------:R-:W-:-:S06]  /*29e0*/  ULEA UR37, UR37, UR5, 0x18 ;  /* 0x0000000525257291 */ /* 0x000fcc000f8ec0ff */
[----:B------:R-:W1:Y:S02]  /*29f0*/  LDS.U8 R0, [UR4+0x1c] ;  /* 0x00001c04ff007984 */ /* 0x000e640008000000 */
[----:B-1----:R-:W-:-:S13]  /*2a00*/  ISETP.NE.AND P0, PT, R0, RZ, PT ;  /* 0x000000ff0000720c */ /* 0x002fda0003f05270 */
[----:B------:R-:W-:Y:S05]  /*2a10*/  @P0 BRA `(.L_x_48) ;  /* 0x0000000000580947 */ /* 0x000fea0003800000 */
[----:B------:R-:W-:-:S13]  /*2a20*/  ELECT P0, URZ, PT ;  /* 0x0000000000ff782f */ /* 0x000fda0003800000 */
[----:B------:R-:W-:Y:S05]  /*2a30*/  @!P0 BRA `(.L_x_49) ;  /* 0x0000000000608947 */ /* 0x000fea0003800000 */
[----:B------:R-:W-:Y:S01]  /*2a40*/  UMOV UR5, 0x10 ;  /* 0x0000001000057882 */ /* 0x000fe20000000000 */
[----:B------:R-:W-:Y:S01]  /*2a50*/  HFMA2 R0, -RZ, RZ, 0, 5.9604644775390625e-08 ;  /* 0x00000001ff007431 */ /* 0x000fe200000001ff */
[----:B------:R-:W-:-:S03]  /*2a60*/  MOV R2, 0xffff ;  /* 0x0000ffff00027802 */ /* 0x000fc60000000f00 */
[----:B------:R-:W-:Y:S04]  /*2a70*/  DEPBAR.LE SB1, 0x36 ;  /* 0x00009d800000791a */ /* 0x000fe80000000000 */
[----:B------:R-:W1:Y:S02]  /*2a80*/  UTCATOMSWS.FIND_AND_SET.ALIGN UP0, UR5, UR5 ;  /* 0x00000005000575e3 */ /* 0x000e640008000800 */
[----:B-1----:R-:W-:Y:S01]  /*2a90*/  MOV R3, UR5 ;  /* 0x0000000500037c02 */ /* 0x002fe20008000f00 */
[----:B------:R-:W-:Y:S06]  /*2aa0*/  BRA.U UP0, `(.L_x_50) ;  /* 0x0000000100187547 */ /* 0x000fec000b800000 */
.L_x_51:
[----:B------:R-:W-:Y:S05]  /*2ab0*/  NANOSLEEP 0x64 ;  /* 0x000000640000795d */ /* 0x000fea0003800000 */
[----:B------:R-:W-:-:S05]  /*2ac0*/  UMOV UR5, 0x10 ;  /* 0x0000001000057882 */ /* 0x000fca0000000000 */
[----:B------:R-:W-:Y:S04]  /*2ad0*/  DEPBAR.LE SB1, 0x36 ;  /* 0x00009d800000791a */ /* 0x000fe80000000000 */
[----:B------:R-:W1:Y:S02]  /*2ae0*/  UTCATOMSWS.FIND_AND_SET.ALIGN UP0, UR5, UR5 ;  /* 0x00000005000575e3 */ /* 0x000e640008000800 */
[----:B-1----:R-:W-:Y:S01]  /*2af0*/  MOV R3, UR5 ;  /* 0x0000000500037c02 */ /* 0x002fe20008000f00 */
[----:B------:R-:W-:Y:S05]  /*2b00*/  BRA.U !UP0, `(.L_x_51) ;  /* 0xfffffffd08e87547 */ /* 0x000fea000b83ffff */
.L_x_50:
[-C--:B------:R-:W-:Y:S02]  /*2b10*/  SHF.L.U32 R2, R2, R3.reuse, RZ ;  /* 0x0000000302027219 */ /* 0x080fe400000006ff */
[----:B------:R-:W-:Y:S01]  /*2b20*/  SHF.L.U32 R0, R0, R3, RZ ;  /* 0x0000000300007219 */ /* 0x000fe200000006ff */
[----:B------:R-:W-:Y:S02]  /*2b30*/  IMAD.SHL.U32 R3, R3, 0x20, RZ ;  /* 0x0000002003037824 */ /* 0x000fe400078e00ff */
[----:B------:R1:W-:Y:S04]  /*2b40*/  ATOMS.OR RZ, [UR4+0x14], R2 ;  /* 0x00001402ffff798c */ /* 0x0003e8000b000004 */
[----:B------:R1:W-:Y:S04]  /*2b50*/  ATOMS.OR RZ, [UR4+0x18], R0 ;  /* 0x00001800ffff798c */ /* 0x0003e8000b000004 */
[----:B------:R1:W-:Y:S01]  /*2b60*/  STS [UR37+0x120], R3 ;  /* 0x00012003ff007988 */ /* 0x0003e20008000825 */
[----:B------:R-:W-:Y:S05]  /*2b70*/  BRA `(.L_x_49) ;  /* 0x0000000000107947 */ /* 0x000fea0003800000 */
.L_x_48:
[----:B------:R-:W-:Y:S02]  /*2b80*/  MOV R0, 0xffffffff ;  /* 0xffffffff00007802 */ /* 0x000fe40000000f00 */
[----:B------:R-:W-:-:S03]  /*2b90*/  MOV R2, 0x2bc0 ;  /* 0x00002bc000027802 */ /* 0x000fc60000000f00 */
[----:B------:R1:W-:Y:S04]  /*2ba0*/  STS [UR37+0x120], R0 ;  /* 0x00012000ff007988 */ /* 0x0003e80008000825 */
[----:B-1-3-5:R-:W-:Y:S05]  /*2bb0*/  CALL.REL.NOINC `($__internal_1_$__cuda_sm10x_tcgen05_guardrail_trap_phase_invalid_during_alloc) ;  /* 0x0000004800707944 */ /* 0x02afea0003c00000 */
.L_x_49:
[----:B------:R-:W-:Y:S05]  /*2bc0*/  WARPSYNC.ALL ;  /* 0x0000000000007948 */ /* 0x000fea0003800000 */
[----:B------:R-:W2:Y:S01]  /*2bd0*/  S2UR UR6, SR_CgaCtaId ;  /* 0x00000000000679c3 */ /* 0x000ea20000008800 */
[----:B------:R-:W-:Y:S01]  /*2be0*/  UMOV UR4, 0x400 ;  /* 0x0000040000047882 */ /* 0x000fe20000000000 */
[----:B------:R-:W-:-:S06]  /*2bf0*/  NOP ;  /* 0x0000000000007918 */ /* 0x000fcc0000000000 */
[----:B------:R-:W-:Y:S06]  /*2c00*/  BAR.ARV 0x6, 0xa0 ;  /* 0x0182800000007b1d */ /* 0x000fec0000002000 */
[----:B------:R-:W4:Y:S01]  /*2c10*/  LDCU UR7, c[0x0][0x38c] ;  /* 0x00007180ff0777ac */ /* 0x000f220008000800 */
[----:B------:R-:W-:Y:S01]  /*2c20*/  IMAD.MOV.U32 R11, RZ, RZ, 0x1 ;  /* 0x00000001ff0b7424 */ /* 0x000fe200078e00ff */
[----:B------:R-:W-:Y:S01]  /*2c30*/  CS2R R8, SRZ ;  /* 0x0000000000087805 */ /* 0x000fe2000001ff00 */
[----:B------:R-:W-:Y:S01]  /*2c40*/  IMAD.MOV.U32 R10, RZ, RZ, RZ ;  /* 0x000000ffff0a7224 */ /* 0x000fe200078e00ff */
[----:B------:R-:W-:Y:S01]  /*2c50*/  UMOV UR18, URZ ;  /* 0x000000ff00127c82 */ /* 0x000fe20008000000 */
[----:B------:R-:W-:Y:S01]  /*2c60*/  UMOV UR17, URZ ;  /* 0x000000ff00117c82 */ /* 0x000fe20008000000 */
[----:B------:R-:W-:Y:S01]  /*2c70*/  UMOV UR22, 0x0 ;  /* 0x0000000000167882 */ /* 0x000fe20000000000 */
[----:B------:R-:W-:Y:S01]  /*2c80*/  UMOV UR23, 0x4100010 ;  /* 0x0410001000177882 */ /* 0x000fe20000000000 */
[----:B------:R-:W-:Y:S01]  /*2c90*/  UMOV UR20, 0x0 ;  /* 0x0000000000147882 */ /* 0x000fe20000000000 */
[----:B------:R-:W-:Y:S01]  /*2ca0*/  UMOV UR21, 0x4100010 ;  /* 0x0410001000157882 */ /* 0x000fe20000000000 */
[----:B--2---:R-:W-:Y:S01]  /*2cb0*/  ULEA UR6, UR6, UR4, 0x18 ;  /* 0x0000000406067291 */ /* 0x004fe2000f8ec0ff */
[----:B------:R-:W2:Y:S03]  /*2cc0*/  LDCU UR4, c[0x0][0x38c] ;  /* 0x00007180ff0477ac */ /* 0x000ea60008000800 */
[----:B------:R-:W-:-:S02]  /*2cd0*/  UIADD3 UR11, UPT, UPT, UR6, 0x3400, URZ ;  /* 0x00003400060b7890 */ /* 0x000fc4000fffe0ff */
[----:B----4-:R-:W-:-:S03]  /*2ce0*/  UIADD3 UR7, UPT, UPT, UR7, 0x1f, URZ ;  /* 0x0000001f07077890 */ /* 0x010fc6000fffe0ff */
[----:B-1----:R-:W1:Y:S01]  /*2cf0*/  LDS R0, [UR6+0x120] ;  /* 0x00012006ff007984 */ /* 0x002e620008000800 */
[----:B------:R-:W-:Y:S02]  /*2d00*/  UIADD3 UR12, UPT, UPT, UR6, 0x6400, URZ ;  /* 0x00006400060c7890 */ /* 0x000fe4000fffe0ff */
[----:B------:R-:W-:Y:S02]  /*2d10*/  USHF.R.S32.HI UR5, URZ, 0x1f, UR7 ;  /* 0x0000001fff057899 */ /* 0x000fe40008011407 */
[----:B------:R-:W-:Y:S02]  /*2d20*/  USHF.R.U32.HI UR11, URZ, 0x4, UR11 ;  /* 0x00000004ff0b7899 */ /* 0x000fe4000801160b */
[----:B------:R-:W-:Y:S02]  /*2d30*/  ULEA.HI UR5, UR5, UR7, URZ, 0x5 ;  /* 0x0000000705057291 */ /* 0x000fe4000f8f28ff */
[----:B------:R-:W-:Y:S02]  /*2d40*/  USHF.R.U32.HI UR12, URZ, 0x4, UR12 ;  /* 0x00000004ff0c7899 */ /* 0x000fe4000801160c */
[----:B------:R-:W-:-:S02]  /*2d50*/  USHF.R.S32.HI UR5, URZ, 0x5, UR5 ;  /* 0x00000005ff057899 */ /* 0x000fc40008011405 */
[----:B------:R-:W-:Y:S02]  /*2d60*/  ULOP3.LUT UR11, UR11, 0x3fff, URZ, 0xc0, !UPT ;  /* 0x00003fff0b0b7892 */ /* 0x000fe4000f8ec0ff */
[----:B------:R-:W-:Y:S02]  /*2d70*/  UISETP.LT.AND UP0, UPT, UR5, 0x1, UPT ;  /* 0x000000010500788c */ /* 0x000fe4000bf01270 */
[----:B------:R-:W-:Y:S02]  /*2d80*/  ULOP3.LUT UR12, UR12, 0x3fff, URZ, 0xc0, !UPT ;  /* 0x00003fff0c0c7892 */ /* 0x000fe4000f8ec0ff */
[----:B------:R-:W-:Y:S02]  /*2d90*/  USEL UR10, UR5, 0x1, !UP0 ;  /* 0x00000001050a7887 */ /* 0x000fe4000c000000 */
[----:B------:R-:W-:Y:S02]  /*2da0*/  ULOP3.LUT UR11, UR11, 0x10000, URZ, 0xfc, !UPT ;  /* 0x000100000b0b7892 */ /* 0x000fe4000f8efcff */
[----:B------:R-:W-:-:S02]  /*2db0*/  ULOP3.LUT UR12, UR12, 0x10000, URZ, 0xfc, !UPT ;  /* 0x000100000c0c7892 */ /* 0x000fc4000f8efcff */
[----:B------:R-:W-:Y:S02]  /*2dc0*/  UIADD3 UR10, UPT, UPT, -UR10, URZ, URZ ;  /* 0x000000ff0a0a7290 */ /* 0x000fe4000fffe1ff */
[----:B--2---:R-:W-:Y:S01]  /*2dd0*/  UISETP.GE.AND UP3, UPT, UR4, 0x1, UPT ;  /* 0x000000010400788c */ /* 0x004fe2000bf66270 */
[----:B-1----:R-:W-:-:S15]  /*2de0*/  R2UR UR19, R0 ;  /* 0x00000000001372ca */ /* 0x002fde00000e0000 */
.L_x_58:
[----:B------:R-:W-:Y:S02]  /*2df0*/  LEA R0, R10, UR6, 0x3 ;  /* 0x000000060a007c11 */ /* 0x000fe4000f8e18ff */
[----:B------:R-:W-:Y:S02]  /*2e00*/  SHF.L.U32 R2, R9, 0x1f, RZ ;  /* 0x0000001f09027819 */ /* 0x000fe400000006ff */
[----:B------:R-:W-:Y:S01]  /*2e10*/  PLOP3.LUT P0, PT, PT, PT, UP3, 0x80, 0x8 ;  /* 0x000000000008781c */ /* 0x000fe20003f0f038 */
[----:B------:R-:W-:Y:S01]  /*2e20*/  VIADD R3, R0, 0x80 ;  /* 0x0000008000037836 */ /* 0x000fe20000000000 */
[----:B-1----:R-:W1:Y:S02]  /*2e30*/  SYNCS.PHASECHK.TRANS64.TRYWAIT P1, [R0+URZ+0x70], R2 ;  /* 0x00007002000075a7 */ /* 0x002e6400080211ff */
[----:B-1--4-:R-:W-:Y:S09]  /*2e40*/  @!P1 BRA `(.L_x_52) ;  /* 0x0000004000409947 */ /* 0x012ff20003800000 */
.L_x_127:
[----:B------:R-:W-:Y:S01]  /*2e50*/  LEA R4, R10, UR6, 0x4 ;  /* 0x000000060a047c11 */ /* 0x000fe2000f8e20ff */
[----:B------:R-:W-:Y:S01]  /*2e60*/  @UP3 ULEA UR4, UR17, UR6, 0x3 ;  /* 0x0000000611043291 */ /* 0x000fe2000f8e18ff */
[----:B------:R-:W-:Y:S01]  /*2e70*/  PLOP3.LUT P2, PT, PT, PT, PT, 0x80, 0x8 ;  /* 0x000000000008781c */ /* 0x000fe20003f4f070 */
[----:B------:R-:W-:Y:S01]  /*2e80*/  ULEA UR8, UR18, UR6, 0x3 ;  /* 0x0000000612087291 */ /* 0x000fe2000f8e18ff */
[----:B------:R-:W-:Y:S02]  /*2e90*/  PRMT R3, RZ, 0x654, R3 ;  /* 0x00000654ff037816 */ /* 0x000fe40000000003 */
[----:B------:R-:W2:Y:S01]  /*2ea0*/  LDS.128 R4, [R4+0x100] ;  /* 0x0001000004047984 */ /* 0x000ea20000000c00 */
[----:B-1----:R-:W-:Y:S02]  /*2eb0*/  @P0 SHF.L.U32 R2, R8, 0x1f, RZ ;  /* 0x0000001f08020819 */ /* 0x002fe400000006ff */
[----:B------:R-:W-:Y:S01]  /*2ec0*/  SHF.L.U32 R0, R11, 0x1f, RZ ;  /* 0x0000001f0b007819 */ /* 0x000fe200000006ff */
[----:B------:R-:W-:Y:S01]  /*2ed0*/  @!PT LDS RZ, [RZ] ;  /* 0x00000000fffff984 */ /* 0x000fe20000000800 */
[----:B------:R-:W-:Y:S01]  /*2ee0*/  @!PT LDS RZ, [RZ] ;  /* 0x00000000fffff984 */ /* 0x000fe20000000800 */
[----:B------:R-:W-:Y:S01]  /*2ef0*/  @!PT LDS RZ, [RZ] ;  /* 0x00000000fffff984 */ /* 0x000fe20000000800 */
[----:B------:R-:W-:Y:S01]  /*2f00*/  @!PT LDS RZ, [RZ] ;  /* 0x00000000fffff984 */ /* 0x000fe20000000800 */
[----:B------:R1:W-:Y:S06]  /*2f10*/  MEMBAR.ALL.CTA ;  /* 0x0000000000007992 */ /* 0x0003ec0000008000 */
[----:B-1----:R-:W1:Y:S02]  /*2f20*/  FENCE.VIEW.ASYNC.S ;  /* 0x00000000000073c6 */ /* 0x002e640000000000 */
[----:B-1----:R1:W-:Y:S01]  /*2f30*/  SYNCS.ARRIVE.TRANS64.RED.A1T0 RZ, [R3+URZ], RZ ;  /* 0x000000ff03ff79a7 */ /* 0x0023e200081004ff */
[----:B------:R1:W4:Y:S01]  /*2f40*/  @P0 SYNCS.PHASECHK.TRANS64.TRYWAIT P2, [UR4], R2 ;  /* 0x00000002ff0005a7 */ /* 0x0003220008041104 */
[----:B------:R-:W-:Y:S01]  /*2f50*/  ULEA.HI UR4, UR18, UR18, URZ, 0x1 ;  /* 0x0000001212047291 */ /* 0x000fe2000f8f08ff */
[----:B--2---:R-:W-:-:S03]  /*2f60*/  LOP3.LUT P1, RZ, R6, 0x1, RZ, 0xc0, !PT ;  /* 0x0000000106ff7812 */ /* 0x004fc6000782c0ff */
[----:B------:R-:W-:Y:S02]  /*2f70*/  USHF.L.U32 UR9, UR4, 0x5, URZ ;  /* 0x0000000504097899 */ /* 0x000fe400080006ff */
[----:B------:R-:W-:Y:S02]  /*2f80*/  ULOP3.LUT UR4, UR4, 0xffe, URZ, 0xc0, !UPT ;  /* 0x00000ffe04047892 */ /* 0x000fe4000f8ec0ff */
[----:B------:R-:W-:Y:S02]  /*2f90*/  ULOP3.LUT UR9, UR9, 0xffffffc0, URZ, 0xc0, !UPT ;  /* 0xffffffc009097892 */ /* 0x000fe4000f8ec0ff */
[----:B------:R-:W-:Y:S02]  /*2fa0*/  UIADD3 UR4, UPT, UPT, -UR4, UR18, URZ ;  /* 0x0000001204047290 */ /* 0x000fe4000fffe1ff */
[----:B------:R-:W-:Y:S01]  /*2fb0*/  UIADD3 UR9, UPT, UPT, UR19, UR9, URZ ;  /* 0x0000000913097290 */ /* 0x000fe2000fffe0ff */
[----:B------:R-:W2:Y:S03]  /*2fc0*/  SYNCS.PHASECHK.TRANS64.TRYWAIT P0, [UR8+0xb0], R0 ;  /* 0x0000b000ff0075a7 */ /* 0x000ea60008001108 */
[----:B------:R-:W-:Y:S01]  /*2fd0*/  ULEA UR9, UR4, UR9, 0x14 ;  /* 0x0000000904097291 */ /* 0x000fe2000f8ea0ff */
[----:B-12-4-:R-:W-:Y:S11]  /*2fe0*/  @!P0 BRA `(.L_x_53) ;  /* 0x0000003c00ec8947 */ /* 0x016ff60003800000 */
.L_x_129:
[----:B------:R-:W-:Y:S01]  /*2ff0*/  IADD3 R10, PT, PT, R10, 0x1, RZ ;  /* 0x000000010a0a7810 */ /* 0x000fe20007ffe0ff */
[----:B------:R-:W-:Y:S06]  /*3000*/  BRA.U !UP3, `(.L_x_54) ;  /* 0x000000010b987547 */ /* 0x000fec000b800000 */
[----:B------:R-:W-:Y:S01]  /*3010*/  UPLOP3.LUT UP4, UPT, UPT, UPT, UPT, 0x40, 0x4 ;  /* 0x000000000004789c */ /* 0x000fe20003f8e870 */
[----:B------:R-:W-:Y:S01]  /*3020*/  UMOV UR16, UR10 ;  /* 0x0000000a00107c82 */ /* 0x000fe20008000000 */
[----:B------:R-:W-:Y:S01]  /*3030*/  UMOV UR15, UR5 ;  /* 0x00000005000f7c82 */ /* 0x000fe20008000000 */
[----:B------:R-:W-:-:S08]  /*3040*/  UMOV UR14, UR17 ;  /* 0x00000011000e7c82 */ /* 0x000fd00008000000 */
.L_x_57:
[----:B------:R-:W-:Y:S02]  /*3050*/  UIADD3 UR16, UPT, UPT, UR16, 0x1, URZ ;  /* 0x0000000110107890 */ /* 0x000fe4000fffe0ff */
[----:B--2---:R-:W-:Y:S02]  /*3060*/  ULEA UR7, UR14, UR6, 0x3 ;  /* 0x000000060e077291 */ /* 0x004fe4000f8e18ff */
[----:B------:R-:W-:Y:S01]  /*3070*/  UISETP.NE.AND UP0, UPT, UR16, URZ, UPT ;  /* 0x000000ff1000728c */ /* 0x000fe2000bf05270 */
[----:B----4-:R-:W-:Y:S10]  /*3080*/  @P2 BRA `(.L_x_55) ;  /* 0x00000000000c2947 */ /* 0x010ff40003800000 */
[----:B-1----:R-:W-:Y:S04]  /*3090*/  SHF.L.U32 R2, R8, 0x1f, RZ ;  /* 0x0000001f08027819 */ /* 0x002fe800000006ff */
[----:B------:R-:W1:Y:S02]  /*30a0*/  SYNCS.PHASECHK.TRANS64.TRYWAIT P0, [UR7], R2 ;  /* 0x00000002ff0075a7 */ /* 0x000e640008001107 */
[----:B-1----:R-:W-:Y:S05]  /*30b0*/  @!P0 BRA `(.L_x_56) ;  /* 0x0000003c00d08947 */ /* 0x002fea0003800000 */
.L_x_55:
[----:B------:R-:W-:Y:S01]  /*30c0*/  UISETP.NE.AND UP1, UPT, UR15, 0x1, UPT ;  /* 0x000000010f00788c */ /* 0x000fe2000bf25270 */
[----:B------:R-:W-:Y:S01]  /*30d0*/  PLOP3.LUT P2, PT, PT, PT, PT, 0x80, 0x8 ;  /* 0x000000000008781c */ /* 0x000fe20003f4f070 */
[----:B------:R-:W-:Y:S02]  /*30e0*/  UIADD3 UR17, UPT, UPT, UR14, 0x1, URZ ;  /* 0x000000010e117890 */ /* 0x000fe4000fffe0ff */
[----:B------:R-:W-:Y:S02]  /*30f0*/  ULEA UR24, UR14, UR12, 0x8 ;  /* 0x0000000c0e187291 */ /* 0x000fe4000f8e40ff */
[----:B------:R-:W-:Y:S01]  /*3100*/  UISETP.NE.AND UP2, UPT, UR17, 0x3, UPT ;  /* 0x000000031100788c */ /* 0x000fe2000bf45270 */
[----:B------:R-:W-:Y:S01]  /*3110*/  PLOP3.LUT P0, PT, PT, PT, UP1, 0x80, 0x8 ;  /* 0x000000000008781c */ /* 0x000fe20003f0f018 */
[----:B------:R-:W-:Y:S02]  /*3120*/  ULEA UR26, UR14, UR11, 0x8 ;  /* 0x0000000b0e1a7291 */ /* 0x000fe4000f8e40ff */
[----:B------:R-:W-:Y:S02]  /*3130*/  USEL UR13, URZ, 0x1, UP2 ;  /* 0x00000001ff0d7887 */ /* 0x000fe40009000000 */
[----:B------:R-:W-:Y:S02]  /*3140*/  USEL UR17, UR17, URZ, UP2 ;  /* 0x000000ff11117287 */ /* 0x000fe40009000000 */
[----:B------:R-:W-:Y:S02]  /*3150*/  UIADD3 UR30, UPT, UPT, UR24, 0x2, URZ ;  /* 0x00000002181e7890 */ /* 0x000fe4000fffe0ff */
[----:B------:R-:W-:Y:S01]  /*3160*/  @UP1 ULEA UR4, UR17, UR6, 0x3 ;  /* 0x0000000611041291 */ /* 0x000fe2000f8e18ff */
[----:B------:R-:W-:Y:S01]  /*3170*/  LOP3.LUT R8, R8, UR13, RZ, 0x3c, !PT ;  /* 0x0000000d08087c12 */ /* 0x000fe2000f8e3cff */
[----:B------:R-:W-:Y:S02]  /*3180*/  UIADD3 UR28, UPT, UPT, UR26, 0x2, URZ ;  /* 0x000000021a1c7890 */ /* 0x000fe4000fffe0ff */
[----:B------:R-:W-:Y:S01]  /*3190*/  UIADD3 UR7, UPT, UPT, UR7, 0x18, URZ ;  /* 0x0000001807077890 */ /* 0x000fe2000fffe0ff */
[----:B-1----:R-:W-:Y:S01]  /*31a0*/  @P0 SHF.L.U32 R0, R8, 0x1f, RZ ;  /* 0x0000001f08000819 */ /* 0x002fe200000006ff */
[----:B------:R-:W-:Y:S01]  /*31b0*/  UMOV UR25, 0x80004020 ;  /* 0x8000402000197882 */ /* 0x000fe20000000000 */
[----:B------:R-:W-:Y:S01]  /*31c0*/  UMOV UR27, 0x80004020 ;  /* 0x80004020001b7882 */ /* 0x000fe20000000000 */
[----:B------:R-:W-:Y:S01]  /*31d0*/  UMOV UR31, 0x80004020 ;  /* 0x80004020001f7882 */ /* 0x000fe20000000000 */
[----:B------:R2:W4:Y:S01]  /*31e0*/  @P0 SYNCS.PHASECHK.TRANS64.TRYWAIT P2, [UR4], R0 ;  /* 0x00000000ff0005a7 */ /* 0x0005220008041104 */
[----:B------:R-:W-:Y:S01]  /*31f0*/  UIADD3 UR15, UPT, UPT, UR15, -0x1, URZ ;  /* 0xffffffff0f0f7890 */ /* 0x000fe2000fffe0ff */
[----:B------:R2:W-:Y:S01]  /*3200*/  UTCHMMA gdesc[UR26], gdesc[UR24], tmem[UR9], tmem[UR22], idesc[UR23], UP4 ;  /* 0x00ff16181a0075ea */ /* 0x0005e2000a000009 */
[----:B------:R-:W-:Y:S01]  /*3210*/  UPLOP3.LUT UP4, UPT, UPT, UPT, UPT, 0x80, 0x8 ;  /* 0x000000000008789c */ /* 0x000fe20003f8f070 */
[----:B------:R-:W-:Y:S01]  /*3220*/  UMOV UR29, 0x80004020 ;  /* 0x80004020001d7882 */ /* 0x000fe20000000000 */
[----:B------:R-:W-:Y:S01]  /*3230*/  UMOV UR14, UR17 ;  /* 0x00000011000e7c82 */ /* 0x000fe20008000000 */
[----:B------:R2:W-:Y:S01]  /*3240*/  UTCHMMA gdesc[UR28], gdesc[UR30], tmem[UR9], tmem[UR20], idesc[UR21], UPT ;  /* 0x00ff141e1c0075ea */ /* 0x0005e2000b800009 */
[----:B------:R2:W-:Y:S01]  /*3250*/  UTCBAR [UR7], URZ ;  /* 0x000000ff070073e9 */ /* 0x0005e200080000ff */
[----:B------:R-:W-:Y:S06]  /*3260*/  BRA.U UP0, `(.L_x_57) ;  /* 0xfffffffd00787547 */ /* 0x000fec000b83ffff */
.L_x_54:
[----:B------:R-:W-:Y:S01]  /*3270*/  UIADD3 UR18, UPT, UPT, UR18, 0x1, URZ ;  /* 0x0000000112127890 */ /* 0x000fe2000fffe0ff */
[C---:B------:R-:W-:Y:S01]  /*3280*/  ISETP.NE.AND P0, PT, R10.reuse, 0x2, PT ;  /* 0x000000020a00780c */ /* 0x040fe20003f05270 */
[----:B------:R-:W-:Y:S02]  /*3290*/  UIADD3 UR8, UPT, UPT, UR8, 0x90, URZ ;  /* 0x0000009008087890 */ /* 0x000fe4000fffe0ff */
[----:B------:R-:W-:Y:S01]  /*32a0*/  UISETP.NE.AND UP0, UPT, UR18, 0x4, UPT ;  /* 0x000000041200788c */ /* 0x000fe2000bf05270 */
[----:B-12---:R-:W-:Y:S02]  /*32b0*/  SEL R0, RZ, 0x1, P0 ;  /* 0x00000001ff007807 */ /* 0x006fe40000000000 */
[----:B------:R-:W-:Y:S01]  /*32c0*/  SEL R10, R10, RZ, P0 ;  /* 0x000000ff0a0a7207 */ /* 0x000fe20000000000 */
[----:B------:R-:W-:Y:S01]  /*32d0*/  USEL UR4, URZ, 0x1, UP0 ;  /* 0x00000001ff047887 */ /* 0x000fe20008000000 */
[----:B------:R-:W-:Y:S01]  /*32e0*/  LOP3.LUT R9, R9, R0, RZ, 0x3c, !PT ;  /* 0x0000000009097212 */ /* 0x000fe200078e3cff */
[----:B------:R-:W-:Y:S01]  /*32f0*/  USEL UR18, UR18, URZ, UP0 ;  /* 0x000000ff12127287 */ /* 0x000fe20008000000 */
[----:B------:R1:W-:Y:S03]  /*3300*/  UTCBAR [UR8], URZ ;  /* 0x000000ff080073e9 */ /* 0x0003e600080000ff */
[----:B------:R-:W-:Y:S01]  /*3310*/  LOP3.LUT R11, R11, UR4, RZ, 0x3c, !PT ;  /* 0x000000040b0b7c12 */ /* 0x000fe2000f8e3cff */
[----:B------:R-:W-:Y:S07]  /*3320*/  @P1 BRA `(.L_x_58) ;  /* 0xfffffff800b01947 */ /* 0x000fee000383ffff */
[----:B------:R-:W2:Y:S01]  /*3330*/  S2UR UR4, SR_CgaCtaId ;  /* 0x00000000000479c3 */ /* 0x000ea20000008800 */
[----:B------:R-:W-:Y:S01]  /*3340*/  ELECT P0, URZ, PT ;  /* 0x0000000000ff782f */ /* 0x000fe20003800000 */
[----:B------:R-:W-:Y:S01]  /*3350*/  IMAD.MOV.U32 R0, RZ, RZ, 0x1 ;  /* 0x00000001ff007424 */ /* 0x000fe200078e00ff */
[----:B------:R-:W-:Y:S01]  /*3360*/  UIADD3 UR6, UPT, UPT, UR6, 0xb0, URZ ;  /* 0x000000b006067890 */ /* 0x000fe2000fffe0ff */
[----:B------:R-:W-:Y:S01]  /*3370*/  SHF.L.U32 R2, R11, 0x1f, RZ ;  /* 0x0000001f0b027819 */ /* 0x000fe200000006ff */
[----:B------:R-:W-:-:S03]  /*3380*/  UMOV UR5, 0x40 ;  /* 0x0000004000057882 */ /* 0x000fc60000000000 */
[----:B------:R-:W-:Y:S01]  /*3390*/  UVIRTCOUNT.DEALLOC.SMPOOL 0x80 ;  /* 0x000000800000784c */ /* 0x000fe20000000000 */
[----:B--2---:R-:W-:Y:S02]  /*33a0*/  ULEA UR4, UR4, UR5, 0x18 ;  /* 0x0000000504047291 */ /* 0x004fe4000f8ec0ff */
[----:B------:R-:W-:-:S07]  /*33b0*/  ULEA UR5, UR18, UR6, 0x3 ;  /* 0x0000000612057291 */ /* 0x000fce000f8e18ff */
[----:B------:R2:W-:Y:S02]  /*33c0*/  @P0 STS.U8 [UR4+0x1c], R0 ;  /* 0x00001c00ff000988 */ /* 0x0005e40008000004 */
[----:B------:R-:W3:Y:S02]  /*33d0*/  SYNCS.PHASECHK.TRANS64.TRYWAIT P0, [UR5], R2 ;  /* 0x00000002ff0075a7 */ /* 0x000ee40008001105 */
[----:B--23--:R-:W-:Y:S05]  /*33e0*/  @!P0 BRA `(.L_x_59) ;  /* 0x0000003c001c8947 */ /* 0x00cfea0003800000 */
.L_x_132:
[----:B------:R-:W-:-:S04]  /*33f0*/  UIADD3 UR7, UPT, UPT, UR18, 0x1, URZ ;  /* 0x0000000112077890 */ /* 0x000fc8000fffe0ff */
[----:B------:R-:W-:-:S04]  /*3400*/  UISETP.NE.AND UP0, UPT, UR7, 0x4, UPT ;  /* 0x000000040700788c */ /* 0x000fc8000bf05270 */
[----:B-1----:R-:W-:Y:S02]  /*3410*/  USEL UR8, URZ, 0x1, UP0 ;  /* 0x00000001ff087887 */ /* 0x002fe40008000000 */
[----:B------:R-:W-:-:S04]  /*3420*/  USEL UR7, UR7, URZ, UP0 ;  /* 0x000000ff07077287 */ /* 0x000fc80008000000 */
[----:B------:R-:W-:Y:S01]  /*3430*/  ULEA UR5, UR7, UR6, 0x3 ;  /* 0x0000000607057291 */ /* 0x000fe2000f8e18ff */
[----:B--2---:R-:W-:-:S04]  /*3440*/  LOP3.LUT R2, R11, UR8, RZ, 0x3c, !PT ;  /* 0x000000080b027c12 */ /* 0x004fc8000f8e3cff */
[----:B------:R-:W-:-:S04]  /*3450*/  SHF.L.U32 R3, R2, 0x1f, RZ ;  /* 0x0000001f02037819 */ /* 0x000fc800000006ff */
[----:B------:R-:W1:Y:S02]  /*3460*/  SYNCS.PHASECHK.TRANS64.TRYWAIT P0, [UR5], R3 ;  /* 0x00000003ff0075a7 */ /* 0x000e640008001105 */
[----:B-1----:R-:W-:Y:S05]  /*3470*/  @!P0 BRA `(.L_x_60) ;  /* 0x0000003c00108947 */ /* 0x002fea0003800000 */
.L_x_134:
        /* <DEDUP_REMOVED lines=9> */
.L_x_136:
[----:B------:R-:W-:-:S04]  /*3510*/  UIADD3 UR7, UPT, UPT, UR7, 0x1, URZ ;  /* 0x0000000107077890 */ /* 0x000fc8000fffe0ff */
[----:B------:R-:W-:-:S04]  /*3520*/  UISETP.NE.AND UP0, UPT, UR7, 0x4, UPT ;  /* 0x000000040700788c */ /* 0x000fc8000bf05270 */
[----:B------:R-:W-:Y:S02]  /*3530*/  USEL UR5, URZ, 0x1, UP0 ;  /* 0x00000001ff057887 */ /* 0x000fe40008000000 */
[----:B------:R-:W-:-:S04]  /*3540*/  USEL UR7, UR7, URZ, UP0 ;  /* 0x000000ff07077287 */ /* 0x000fc80008000000 */
[----:B------:R-:W-:Y:S01]  /*3550*/  ULEA UR7, UR7, UR6, 0x3 ;  /* 0x0000000607077291 */ /* 0x000fe2000f8e18ff */
[----:B------:R-:W-:-:S04]  /*3560*/  LOP3.LUT R2, R2, UR5, RZ, 0x3c, !PT ;  /* 0x0000000502027c12 */ /* 0x000fc8000f8e3cff */
[----:B------:R-:W-:-:S04]  /*3570*/  SHF.L.U32 R2, R2, 0x1f, RZ ;  /* 0x0000001f02027819 */ /* 0x000fc800000006ff */
[----:B------:R-:W2:Y:S02]  /*3580*/  SYNCS.PHASECHK.TRANS64.TRYWAIT P0, [UR7], R2 ;  /* 0x00000002ff0075a7 */ /* 0x000ea40008001107 */
[----:B--2---:R-:W-:Y:S05]  /*3590*/  @!P0 BRA `(.L_x_62) ;  /* 0x0000003800f88947 */ /* 0x004fea0003800000 */
.L_x_138:
[----:B------:R-:W-:Y:S01]  /*35a0*/  NOP ;  /* 0x0000000000007918 */ /* 0x000fe20000000000 */
[----:B-1----:R-:W1:Y:S01]  /*35b0*/  LDS R0, [UR4+0x14] ;  /* 0x00001404ff007984 */ /* 0x002e620008000800 */
[----:B------:R-:W-:Y:S01]  /*35c0*/  ULOP3.LUT UR6, UR19, 0xffff, URZ, 0xc0, !UPT ;  /* 0x0000ffff13067892 */ /* 0x000fe2000f8ec0ff */
[----:B------:R-:W-:Y:S01]  /*35d0*/  UMOV UR8, 0xffff ;  /* 0x0000ffff00087882 */ /* 0x000fe20000000000 */
[----:B------:R-:W-:Y:S02]  /*35e0*/  UMOV UR5, 0x1 ;  /* 0x0000000100057882 */ /* 0x000fe40000000000 */
[----:B------:R-:W-:-:S04]  /*35f0*/  USHF.R.U32.HI UR6, URZ, 0x5, UR6 ;  /* 0x00000005ff067899 */ /* 0x000fc80008011606 */
[----:B------:R-:W-:Y:S02]  /*3600*/  USHF.L.U32 UR8, UR8, UR6, URZ ;  /* 0x0000000608087299 */ /* 0x000fe400080006ff */
[----:B------:R-:W-:-:S04]  /*3610*/  USHF.L.U32 UR5, UR5, UR6, URZ ;  /* 0x0000000605057299 */ /* 0x000fc800080006ff */
[----:B-1----:R-:W-:-:S04]  /*3620*/  LOP3.LUT R0, R0, UR8, RZ, 0xc0, !PT ;  /* 0x0000000800007c12 */ /* 0x002fc8000f8ec0ff */
[----:B------:R-:W-:-:S13]  /*3630*/  ISETP.NE.AND P0, PT, R0, UR8, PT ;  /* 0x0000000800007c0c */ /* 0x000fda000bf05270 */
[----:B------:R-:W-:Y:S05]  /*3640*/  @P0 BRA `(.L_x_63) ;  /* 0x0000000000580947 */ /* 0x000fea0003800000 */
[----:B------:R-:W1:Y:S02]  /*3650*/  LDS R0, [UR4+0x18] ;  /* 0x00001804ff007984 */ /* 0x000e640008000800 */
[----:B-1----:R-:W-:-:S04]  /*3660*/  LOP3.LUT R0, R0, UR5, RZ, 0xc0, !PT ;  /* 0x0000000500007c12 */ /* 0x002fc8000f8ec0ff */
[----:B------:R-:W-:-:S13]  /*3670*/  ISETP.NE.AND P0, PT, R0, UR5, PT ;  /* 0x0000000500007c0c */ /* 0x000fda000bf05270 */
[----:B------:R-:W-:Y:S05]  /*3680*/  @P0 BRA `(.L_x_64) ;  /* 0x00000000003c0947 */ /* 0x000fea0003800000 */
[----:B------:R-:W1:Y:S01]  /*3690*/  S2R R2, SR_LANEID ;  /* 0x0000000000027919 */ /* 0x000e620000000000 */
[----:B------:R-:W-:Y:S01]  /*36a0*/  ULOP3.LUT UR8, URZ, UR8, URZ, 0x33, !UPT ;  /* 0x00000008ff087292 */ /* 0x000fe2000f8e33ff */
[----:B------:R-:W-:Y:S02]  /*36b0*/  VOTEU.ANY UR7, UPT, PT ;  /* 0x0000000000077886 */ /* 0x000fe400038e0100 */
[----:B------:R-:W-:-:S03]  /*36c0*/  UFLO.U32 UR7, UR7 ;  /* 0x00000007000772bd */ /* 0x000fc600080e0000 */
[----:B------:R-:W-:-:S04]  /*36d0*/  IMAD.U32 R0, RZ, RZ, UR8 ;  /* 0x00000008ff007e24 */ /* 0x000fc8000f8e00ff */
[----:B------:R2:W3:Y:S02]  /*36e0*/  REDUX UR6, R0 ;  /* 0x00000000000673c4 */ /* 0x0004e40000000000 */
[----:B------:R1:W-:Y:S02]  /*36f0*/  UTCATOMSWS.AND URZ, UR8 ;  /* 0x0000000800ff79e3 */ /* 0x0003e40008000000 */
[----:B-1----:R-:W-:Y:S02]  /*3700*/  ISETP.EQ.U32.AND P0, PT, R2, UR7, PT ;  /* 0x0000000702007c0c */ /* 0x002fe4000bf02070 */
[----:B--2---:R-:W-:Y:S02]  /*3710*/  LOP3.LUT R0, RZ, UR5, RZ, 0x33, !PT ;  /* 0x00000005ff007c12 */ /* 0x004fe4000f8e33ff */
[----:B---3--:R-:W-:Y:S02]  /*3720*/  MOV R2, UR6 ;  /* 0x0000000600027c02 */ /* 0x008fe40008000f00 */
[----:B------:R-:W1:Y:S07]  /*3730*/  REDUX UR5, R0 ;  /* 0x00000000000573c4 */ /* 0x000e6e0000000000 */
[----:B------:R2:W-:Y:S01]  /*3740*/  @P0 ATOMS.AND RZ, [UR4+0x14], R2 ;  /* 0x00001402ffff098c */ /* 0x0005e2000a800004 */
[----:B-1----:R-:W-:-:S05]  /*3750*/  IMAD.U32 R0, RZ, RZ, UR5 ;  /* 0x00000005ff007e24 */ /* 0x002fca000f8e00ff */
[----:B------:R2:W-:Y:S01]  /*3760*/  @P0 ATOMS.AND RZ, [UR4+0x18], R0 ;  /* 0x00001800ffff098c */ /* 0x0005e2000a800004 */
[----:B------:R-:W-:Y:S05]  /*3770*/  BRA `(.L_x_65) ;  /* 0x0000000000147947 */ /* 0x000fea0003800000 */
.L_x_64:
[----:B------:R-:W-:Y:S02]  /*3780*/  MOV R2, 0x37a0 ;  /* 0x000037a000027802 */ /* 0x000fe40000000f00 */
[----:B----45:R-:W-:Y:S05]  /*3790*/  CALL.REL.NOINC `($__internal_0_$__cuda_sm10x_tcgen05_guardrail_trap_col_being_dealloced_not_returned_by_alloc) ;  /* 0x0000003c006c7944 */ /* 0x030fea0003c00000 */
[----:B------:R-:W-:Y:S05]  /*37a0*/  BRA `(.L_x_65) ;  /* 0x0000000000087947 */ /* 0x000fea0003800000 */
.L_x_63:
[----:B------:R-:W-:Y:S02]  /*37b0*/  MOV R2, 0x37d0 ;  /* 0x000037d000027802 */ /* 0x000fe40000000f00 */
[----:B----45:R-:W-:Y:S05]  /*37c0*/  CALL.REL.NOINC `($__internal_2_$__cuda_sm10x_tcgen05_guardrail_trap_unallocated_columns_being_dealloced) ;  /* 0x0000003c00787944 */ /* 0x030fea0003c00000 */
.L_x_65:
[----:B------:R-:W-:Y:S01]  /*37d0*/  NOP ;  /* 0x0000000000007918 */ /* 0x000fe20000000000 */
[----:B------:R-:W-:Y:S05]  /*37e0*/  EXIT ;  /* 0x000000000000794d */ /* 0x000fea0003800000 */
.L_x_47:
[----:B------:R-:W-:-:S09]  /*37f0*/  UISETP.NE.OR UP2, UPT, UR8, 0x3, !UP2 ;  /* 0x000000030800788c */ /* 0x000fd2000d745670 */
[----:B------:R-:W-:Y:S05]  /*3800*/  BRA.U UP2, `(.L_x_66) ;  /* 0x0000000d02ac7547 */ /* 0x000fea000b800000 */
[----:B------:R-:W1:Y:S01]  /*3810*/  LDC R0, c[0x0][0xb30] ;  /* 0x0002cc00ff007b82 */ /* 0x000e620000000800 */
[----:B------:R-:W2:Y:S01]  /*3820*/  LDCU.64 UR8, c[0x0][0x888] ;  /* 0x00011100ff0877ac */ /* 0x000ea20008000a00 */
[----:B------:R-:W-:Y:S01]  /*3830*/  IMAD.MOV.U32 R32, RZ, RZ, 0x1 ;  /* 0x00000001ff207424 */ /* 0x000fe200078e00ff */
[----:B------:R-:W-:Y:S01]  /*3840*/  CS2R R28, SRZ ;  /* 0x00000000001c7805 */ /* 0x000fe2000001ff00 */
[----:B------:R-:W-:Y:S01]  /*3850*/  IMAD.MOV.U32 R25, RZ, RZ, 0x1000 ;  /* 0x00001000ff197424 */ /* 0x000fe200078e00ff */
[----:B------:R-:W4:Y:S03]  /*3860*/  LDCU.64 UR4, c[0x0][0x890] ;  /* 0x00011200ff0477ac */ /* 0x000f260008000a00 */
[----:B------:R-:W3:Y:S01]  /*3870*/  LDC R24, c[0x0][0x370] ;  /* 0x0000dc00ff187b82 */ /* 0x000ee20000000800 */
[----:B------:R-:W-:Y:S01]  /*3880*/  UMOV UR7, 0x400 ;  /* 0x0000040000077882 */ /* 0x000fe20000000000 */
[----:B------:R-:W-:-:S02]  /*3890*/  UPLOP3.LUT UP1, UPT, UPT, UPT, UPT, 0x40, 0x4 ;  /* 0x000000000004789c */ /* 0x000fc40003f2e870 */
[----:B------:R-:W-:Y:S01]  /*38a0*/  ULEA UR7, UR37, UR7, 0x18 ;  /* 0x0000000725077291 */ /* 0x000fe2000f8ec0ff */
[----:B------:R-:W-:-:S03]  /*38b0*/  UMOV UR13, URZ ;  /* 0x000000ff000d7c82 */ /* 0x000fc60008000000 */
[----:B------:R-:W3:Y:S01]  /*38c0*/  LDC R3, c[0x0][0xb0c] ;  /* 0x0002c300ff037b82 */ /* 0x000ee20000000800 */
[----:B--2---:R-:W-:Y:S02]  /*38d0*/  UISETP.NE.U32.AND UP3, UPT, UR8, URZ, UPT ;  /* 0x000000ff0800728c */ /* 0x004fe4000bf65070 */
[----:B----4-:R-:W-:-:S05]  /*38e0*/  UISETP.NE.U32.AND UP4, UPT, UR4, URZ, UPT ;  /* 0x000000ff0400728c */ /* 0x010fca000bf85070 */
[----:B------:R-:W2:Y:S01]  /*38f0*/  LDC R22, c[0x0][0xb20] ;  /* 0x0002c800ff167b82 */ /* 0x000ea20000000800 */
[----:B-1----:R-:W-:Y:S01]  /*3900*/  ISETP.NE.AND P1, PT, R0, 0x1, PT ;  /* 0x000000010000780c */ /* 0x002fe20003f25270 */
[----:B------:R-:W-:Y:S02]  /*3910*/  UISETP.NE.AND.EX UP3, UPT, UR9, URZ, UPT, UP3 ;  /* 0x000000ff0900728c */ /* 0x000fe4000bf65330 */
[----:B------:R-:W-:-:S04]  /*3920*/  UISETP.NE.AND.EX UP4, UPT, UR5, URZ, UPT, UP4 ;  /* 0x000000ff0500728c */ /* 0x000fc8000bf85340 */
[----:B------:R-:W1:Y:S08]  /*3930*/  LDC.64 R30, c[0x0][0x348] ;  /* 0x0000d200ff1e7b82 */ /* 0x000e700000000a00 */
[----:B------:R-:W4:Y:S08]  /*3940*/  LDC.64 R14, c[0x0][0xb10] ;  /* 0x0002c400ff0e7b82 */ /* 0x000f300000000a00 */
[----:B------:R-:W1:Y:S08]  /*3950*/  LDC.64 R6, c[0x0][0xb18] ;  /* 0x0002c600ff067b82 */ /* 0x000e700000000a00 */
[----:B------:R-:W1:Y:S08]  /*3960*/  LDC.64 R4, c[0x0][0xb28] ;  /* 0x0002ca00ff047b82 */ /* 0x000e700000000a00 */
[----:B--23--:R-:W1:Y:S02]  /*3970*/  LDC R23, c[0x0][0x374] ;  /* 0x0000dd00ff177b82 */ /* 0x00ce640000000800 */
.L_x_75:
[C---:B------:R-:W-:Y:S02]  /*3980*/  LEA R0, R29.reuse, UR7, 0x3 ;  /* 0x000000071d007c11 */ /* 0x040fe4000f8e18ff */
[----:B------:R-:W-:Y:S02]  /*3990*/  SHF.L.U32 R2, R28, 0x1f, RZ ;  /* 0x0000001f1c027819 */ /* 0x000fe400000006ff */
[----:B------:R-:W-:Y:S02]  /*39a0*/  LEA R16, R29, UR7, 0x4 ;  /* 0x000000071d107c11 */ /* 0x000fe4000f8e20ff */
[----:B--2---:R-:W2:Y:S02]  /*39b0*/  SYNCS.PHASECHK.TRANS64.TRYWAIT P0, [R0+URZ+0x70], R2 ;  /* 0x00007002000075a7 */ /* 0x004ea400080011ff */
[----:B--2---:R-:W-:Y:S05]  /*39c0*/  @!P0 BRA `(.L_x_67) ;  /* 0x0000003800048947 */ /* 0x004fea0003800000 */
.L_x_139:
[----:B------:R-:W-:Y:S01]  /*39d0*/  ISETP.GE.AND P0, PT, R26, 0x1, PT ;  /* 0x000000011a00780c */ /* 0x000fe20003f06270 */
[----:B------:R-:W3:Y:S01]  /*39e0*/  LDS.128 R16, [R16+0x100] ;  /* 0x0001000010107984 */ /* 0x000ee20000000c00 */
[----:B--2---:R-:W-:Y:S01]  /*39f0*/  VIADD R0, R0, 0x80 ;  /* 0x0000008000007836 */ /* 0x004fe20000000000 */
[----:B------:R-:W-:Y:S01]  /*3a00*/  @!PT LDS RZ, [RZ] ;  /* 0x00000000fffff984 */ /* 0x000fe20000000800 */
[----:B------:R-:W-:Y:S01]  /*3a10*/  @!PT LDS RZ, [RZ] ;  /* 0x00000000fffff984 */ /* 0x000fe20000000800 */
[----:B------:R-:W-:Y:S01]  /*3a20*/  @!PT LDS RZ, [RZ] ;  /* 0x00000000fffff984 */ /* 0x000fe20000000800 */
[----:B------:R-:W-:Y:S01]  /*3a30*/  @!PT LDS RZ, [RZ] ;  /* 0x00000000fffff984 */ /* 0x000fe20000000800 */
[----:B------:R2:W-:Y:S06]  /*3a40*/  MEMBAR.ALL.CTA ;  /* 0x0000000000007992 */ /* 0x0005ec0000008000 */
[----:B--2---:R-:W2:Y:S01]  /*3a50*/  FENCE.VIEW.ASYNC.S ;  /* 0x00000000000073c6 */ /* 0x004ea20000000000 */
[----:B------:R-:W-:Y:S04]  /*3a60*/  PRMT R0, RZ, 0x654, R0 ;  /* 0x00000654ff007816 */ /* 0x000fe80000000000 */
[----:B--2---:R2:W-:Y:S01]  /*3a70*/  SYNCS.ARRIVE.TRANS64.RED.A1T0 RZ, [R0+URZ], RZ ;  /* 0x000000ff00ff79a7 */ /* 0x0045e200081004ff */
[----:B---3--:R-:W-:Y:S11]  /*3a80*/  LOP3.LUT P3, RZ, R18, 0x1, RZ, 0xc0, !PT ;  /* 0x0000000112ff7812 */ /* 0x008ff6000786c0ff */
[----:B------:R-:W-:Y:S02]  /*3a90*/  @!UPT UIADD3 URZ, UPT, UPT, URZ, URZ, URZ ;  /* 0x000000fffffff290 */ /* 0x000fe4000fffe0ff */
[----:B------:R-:W-:Y:S02]  /*3aa0*/  @P3 MOV R11, R16 ;  /* 0x00000010000b3202 */ /* 0x000fe40000000f00 */
[----:B------:R-:W-:Y:S01]  /*3ab0*/  @P3 LOP3.LUT R10, R17, 0xffff, RZ, 0xc0, !PT ;  /* 0x0000ffff110a3812 */ /* 0x000fe200078ec0ff */
[----:B--2---:R-:W-:Y:S06]  /*3ac0*/  @!P0 BRA `(.L_x_68) ;  /* 0x0000000000a48947 */ /* 0x004fec0003800000 */
[-C--:B-1----:R-:W-:Y:S01]  /*3ad0*/  IMAD.HI.U32 R0, R23, R7.reuse, RZ ;  /* 0x0000000717007227 */ /* 0x082fe200078e00ff */
[----:B------:R-:W-:Y:S02]  /*3ae0*/  ISETP.NE.AND P0, PT, R6, 0x1, PT ;  /* 0x000000010600780c */ /* 0x000fe40003f05270 */
[----:B------:R-:W-:Y:S01]  /*3af0*/  ISETP.NE.AND P2, PT, R26, 0x1, PT ;  /* 0x000000011a00780c */ /* 0x000fe20003f45270 */
[----:B----4-:R-:W-:Y:S01]  /*3b00*/  IMAD.HI.U32 R9, R24, R14, RZ ;  /* 0x0000000e18097227 */ /* 0x010fe200078e00ff */
[----:B------:R-:W-:Y:S02]  /*3b10*/  SHF.R.U32.HI R0, RZ, R22, R0 ;  /* 0x00000016ff007219 */ /* 0x000fe40000011600 */
[----:B------:R-:W-:Y:S01]  /*3b20*/  ISETP.NE.AND P4, PT, R3, 0x1, PT ;  /* 0x000000010300780c */ /* 0x000fe20003f85270 */
[----:B------:R-:W-:Y:S01]  /*3b30*/  IMAD.HI.U32 R13, R10, R7, RZ ;  /* 0x000000070a0d7227 */ /* 0x000fe200078e00ff */
[----:B------:R-:W-:Y:S02]  /*3b40*/  SHF.R.U32.HI R9, RZ, R15, R9 ;  /* 0x0000000fff097219 */ /* 0x000fe40000011609 */
[----:B------:R-:W-:Y:S01]  /*3b50*/  SEL R0, R23, R0, !P0 ;  /* 0x0000000017007207 */ /* 0x000fe20004000000 */
[----:B------:R-:W-:Y:S01]  /*3b60*/  IMAD.HI.U32 R12, R11, R14, RZ ;  /* 0x0000000e0b0c7227 */ /* 0x000fe200078e00ff */
[----:B------:R-:W-:Y:S03]  /*3b70*/  SEL R9, R24, R9, !P4 ;  /* 0x0000000918097207 */ /* 0x000fe60006000000 */
[-C--:B------:R-:W-:Y:S01]  /*3b80*/  IMAD.HI.U32 R8, R0, R4.reuse, RZ ;  /* 0x0000000400087227 */ /* 0x080fe200078e00ff */
[----:B------:R-:W-:Y:S03]  /*3b90*/  SHF.R.U32.HI R12, RZ, R15, R12 ;  /* 0x0000000fff0c7219 */ /* 0x000fe6000001160c */
[----:B------:R-:W-:Y:S01]  /*3ba0*/  IMAD.HI.U32 R2, R9, R4, RZ ;  /* 0x0000000409027227 */ /* 0x000fe200078e00ff */
[-C--:B------:R-:W-:Y:S02]  /*3bb0*/  @P2 SHF.R.U32.HI R0, RZ, R5.reuse, R8 ;  /* 0x00000005ff002219 */ /* 0x080fe40000011608 */
[----:B------:R-:W-:Y:S02]  /*3bc0*/  SHF.R.U32.HI R8, RZ, R22, R13 ;  /* 0x00000016ff087219 */ /* 0x000fe4000001160d */
[----:B------:R-:W-:Y:S01]  /*3bd0*/  @P2 SHF.R.U32.HI R9, RZ, R5, R2 ;  /* 0x00000005ff092219 */ /* 0x000fe20000011602 */
[----:B------:R-:W-:Y:S01]  /*3be0*/  IMAD R0, R26, R0, RZ ;  /* 0x000000001a007224 */ /* 0x000fe200078e02ff */
[----:B------:R-:W-:Y:S02]  /*3bf0*/  SEL R8, R10, R8, !P0 ;  /* 0x000000080a087207 */ /* 0x000fe40004000000 */
[----:B------:R-:W-:Y:S01]  /*3c00*/  SEL R2, R11, R12, !P4 ;  /* 0x0000000c0b027207 */ /* 0x000fe20006000000 */
[----:B------:R-:W-:Y:S01]  /*3c10*/  IMAD R12, R26, R9, RZ ;  /* 0x000000091a0c7224 */ /* 0x000fe200078e02ff */
[C---:B------:R-:W-:Y:S01]  /*3c20*/  ISETP.GE.AND P0, PT, R8.reuse, R0, PT ;  /* 0x000000000800720c */ /* 0x040fe20003f06270 */
[----:B------:R-:W-:Y:S03]  /*3c30*/  IMAD.HI.U32 R0, R8, R4, RZ ;  /* 0x0000000408007227 */ /* 0x000fe600078e00ff */
[----:B------:R-:W-:Y:S02]  /*3c40*/  ISETP.GE.OR P0, PT, R2, R12, P0 ;  /* 0x0000000c0200720c */ /* 0x000fe40000706670 */
[-C--:B------:R-:W-:Y:S04]  /*3c50*/  SHF.R.U32.HI R0, RZ, R5.reuse, R0 ;  /* 0x00000005ff007219 */ /* 0x080fe80000011600 */
[----:B------:R-:W-:Y:S05]  /*3c60*/  SEL R13, R8, R0, !P2 ;  /* 0x00000000080d7207 */ /* 0x000fea0005000000 */
[----:B------:R-:W-:Y:S02]  /*3c70*/  IMAD.MOV R12, RZ, RZ, -R13 ;  /* 0x000000ffff0c7224 */ /* 0x000fe400078e0a0d */
[----:B------:R-:W-:Y:S04]  /*3c80*/  @!P0 IMAD.HI.U32 R0, R2, R4, RZ ;  /* 0x0000000402008227 */ /* 0x000fe800078e00ff */
[----:B------:R-:W-:Y:S01]  /*3c90*/  IMAD R12, R26, R12, R8 ;  /* 0x0000000c1a0c7224 */ /* 0x000fe200078e0208 */
[----:B------:R-:W-:Y:S04]  /*3ca0*/  @!P0 SHF.R.U32.HI R0, RZ, R5, R0 ;  /* 0x00000005ff008219 */ /* 0x000fe80000011600 */
[----:B------:R-:W-:Y:S04]  /*3cb0*/  @!P0 SEL R0, R2, R0, !P2 ;  /* 0x0000000002008207 */ /* 0x000fe80005000000 */
[----:B------:R-:W-:Y:S01]  /*3cc0*/  @!P0 IADD3 R13, PT, PT, R13, -R0, RZ ;  /* 0x800000000d0d8210 */ /* 0x000fe20007ffe0ff */
[----:B------:R-:W-:Y:S01]  /*3cd0*/  @!P0 IMAD R0, R9, R12, R0 ;  /* 0x0000000c09008224 */ /* 0x000fe200078e0200 */
[----:B------:R-:W-:Y:S01]  /*3ce0*/  IADD3 R9, PT, PT, -R8, RZ, RZ ;  /* 0x000000ff08097210 */ /* 0x000fe20007ffe1ff */
[--C-:B------:R-:W-:Y:S02]  /*3cf0*/  IMAD.MOV R12, RZ, RZ, -R2.reuse ;  /* 0x000000ffff0c7224 */ /* 0x100fe400078e0a02 */
[----:B------:R-:W-:Y:S02]  /*3d00*/  @!P0 IMAD R8, R13, R26, R2 ;  /* 0x0000001a0d088224 */ /* 0x000fe400078e0202 */
[----:B------:R-:W-:Y:S02]  /*3d10*/  @!P0 IMAD.MOV.U32 R2, RZ, RZ, R0 ;  /* 0x000000ffff028224 */ /* 0x000fe400078e0000 */
[----:B------:R-:W-:Y:S02]  /*3d20*/  IMAD R11, R3, R12, R11 ;  /* 0x0000000c030b7224 */ /* 0x000fe400078e020b */
[----:B------:R-:W-:Y:S02]  /*3d30*/  IMAD R10, R6, R9, R10 ;  /* 0x00000009060a7224 */ /* 0x000fe400078e020a */
[----:B------:R-:W-:Y:S02]  /*3d40*/  IMAD R11, R2, R3, R11 ;  /* 0x00000003020b7224 */ /* 0x000fe400078e020b */
[----:B------:R-:W-:Y:S02]  /*3d50*/  IMAD R10, R8, R6, R10 ;  /* 0x00000006080a7224 */ /* 0x000fe400078e020a */
.L_x_68:
[----:B------:R-:W-:Y:S05]  /*3d60*/  BRA.U UP1, `(.L_x_69) ;  /* 0x0000000101107547 */ /* 0x000fea000b800000 */
[----:B------:R-:W-:Y:S04]  /*3d70*/  MOV R2, UR6 ;  /* 0x0000000600027c02 */ /* 0x000fe80008000f00 */
[----:B------:R-:W-:Y:S04]  /*3d80*/  SHF.L.U32 R2, R2, 0x1f, RZ ;  /* 0x0000001f02027819 */ /* 0x000fe800000006ff */
[----:B------:R-:W2:Y:S02]  /*3d90*/  SYNCS.PHASECHK.TRANS64.TRYWAIT P0, [UR7+0x68], R2 ;  /* 0x00006802ff0075a7 */ /* 0x000ea40008001107 */
[----:B--2---:R-:W-:Y:S05]  /*3da0*/  @!P0 BRA `(.L_x_70) ;  /* 0x0000003400208947 */ /* 0x004fea0003800000 */
.L_x_69:
[----:B------:R-:W-:Y:S02]  /*3db0*/  R2UR UR11, R21 ;  /* 0x00000000150b72ca */ /* 0x000fe400000e0000 */
[----:B------:R-:W-:Y:S02]  /*3dc0*/  R2UR UR10, R20 ;  /* 0x00000000140a72ca */ /* 0x000fe400000e0000 */
[----:B------:R-:W-:Y:S04]  /*3dd0*/  ISETP.NE.U32.AND P2, PT, RZ, UR4, PT ;  /* 0x00000004ff007c0c */ /* 0x000fe8000bf45070 */
[----:B------:R-:W-:Y:S05]  /*3de0*/  ISETP.NE.AND.EX P2, PT, RZ, UR5, PT, P2 ;  /* 0x00000005ff007c0c */ /* 0x000fea000bf45320 */
[----:B------:R-:W-:Y:S02]  /*3df0*/  USHF.L.U32 UR11, UR11, 0x6, URZ ;  /* 0x000000060b0b7899 */ /* 0x000fe400080006ff */
[----:B------:R-:W-:Y:S01]  /*3e00*/  USHF.L.U32 UR10, UR10, 0x6, URZ ;  /* 0x000000060a0a7899 */ /* 0x000fe200080006ff */
[----:B------:R-:W-:Y:S11]  /*3e10*/  BRA.U !UP4, `(.L_x_71) ;  /* 0x000000010c347547 */ /* 0x000ff6000b800000 */
[----:B------:R-:W-:Y:S01]  /*3e20*/  UPLOP3.LUT UP0, UPT, UPT, UPT, UP3, 0x80, 0x8 ;  /* 0x000000000008789c */ /* 0x000fe20003f0f030 */
[----:B--2---:R-:W-:Y:S02]  /*3e30*/  HFMA2 R0, -RZ, RZ, 0, 5.9604644775390625e-08 ;  /* 0x00000001ff007431 */ /* 0x004fe400000001ff */
[----:B------:R-:W-:Y:S03]  /*3e40*/  IMAD.MOV.U32 R60, RZ, RZ, 0x1 ;  /* 0x00000001ff3c7424 */ /* 0x000fe600078e00ff */
[----:B------:R-:W-:Y:S05]  /*3e50*/  PLOP3.LUT P0, PT, PT, PT, UP0, 0x80, 0x8 ;  /* 0x000000000008781c */ /* 0x000fea0003f0f008 */
[----:B------:R-:W2:Y:S01]  /*3e60*/  @UP0 LDCU.64 UR14, c[0x0][0x888] ;  /* 0x00011100ff0e07ac */ /* 0x000ea20008000a00 */
[----:B------:R-:W-:Y:S07]  /*3e70*/  @UP0 UIMAD UR8, UR36, UR4, URZ ;  /* 0x00000004240802a4 */ /* 0x000fee000f8e02ff */
[----:B------:R-:W-:Y:S01]  /*3e80*/  @!P0 PRMT R60, R0, 0x7610, R60 ;  /* 0x00007610003c8816 */ /* 0x000fe2000000003c */
[----:B--2---:R-:W-:Y:S03]  /*3e90*/  @UP0 UIMAD.WIDE UR14, UR8, 0x4, UR14 ;  /* 0x00000004080e08a5 */ /* 0x004fe6000f8e020e */
[----:B------:R-:W2:Y:S03]  /*3ea0*/  @!UP0 LDCU UR8, c[0x0][0x880] ;  /* 0x00011000ff0887ac */ /* 0x000ea60008000800 */
[----:B------:R-:W-:Y:S01]  /*3eb0*/  IMAD.U32 R8, RZ, RZ, UR14 ;  /* 0x0000000eff087e24 */ /* 0x000fe2000f8e00ff */
[----:B------:R-:W-:Y:S05]  /*3ec0*/  MOV R9, UR15 ;  /* 0x0000000f00097c02 */ /* 0x000fea0008000f00 */
[----:B-----5:R3:W5:Y:S02]  /*3ed0*/  @P0 LDG.E R35, desc[UR46][R8.64] ;  /* 0x0000002e08230981 */ /* 0x020764000c1e1900 */
[----:B--23--:R-:W-:Y:S07]  /*3ee0*/  @!P0 IMAD.U32 R35, RZ, RZ, UR8 ;  /* 0x00000008ff238e24 */ /* 0x00cfee000f8e00ff */
.L_x_71:
[----:B-----5:R-:W-:Y:S01]  /*3ef0*/  @!P2 FSETP.EQ.AND P0, PT, R35, RZ, PT ;  /* 0x000000ff2300a20b */ /* 0x020fe20003f02000 */
[----:B------:R-:W-:Y:S01]  /*3f00*/  @!UPT UIADD3 URZ, UPT, UPT, URZ, URZ, URZ ;  /* 0x000000fffffff290 */ /* 0x000fe2000fffe0ff */
[----:B------:R-:W-:Y:S11]  /*3f10*/  @!P2 BRA `(.L_x_72) ;  /* 0x000000000014a947 */ /* 0x000ff60003800000 */
[----:B------:R-:W-:Y:S02]  /*3f20*/  LOP3.LUT P2, RZ, R60, 0xff, RZ, 0xc0, !PT ;  /* 0x000000ff3cff7812 */ /* 0x000fe4000784c0ff */
[----:B------:R-:W-:Y:S04]  /*3f30*/  PLOP3.LUT P0, PT, PT, PT, UP0, 0x80, 0x8 ;  /* 0x000000000008781c */ /* 0x000fe80003f0f008 */
[----:B------:R-:W-:Y:S07]  /*3f40*/  PLOP3.LUT P0, PT, P0, PT, PT, 0x8, 0x80 ;  /* 0x000000000080781c */ /* 0x000fee000070e170 */
[----:B------:R-:W-:Y:S11]  /*3f50*/  @P2 FSETP.EQ.AND P0, PT, R35, RZ, PT ;  /* 0x000000ff2300220b */ /* 0x000ff60003f02000 */
[----:B------:R-:W-:Y:S02]  /*3f60*/  @!UPT UIADD3 URZ, UPT, UPT, URZ, URZ, URZ ;  /* 0x000000fffffff290 */ /* 0x000fe4000fffe0ff */
.L_x_72:
[----:B------:R-:W-:Y:S01]  /*3f70*/  ULEA UR15, UR13, UR7, 0x3 ;  /* 0x000000070d0f7291 */ /* 0x000fe2000f8e18ff */
[----:B------:R-:W-:Y:S02]  /*3f80*/  SHF.L.U32 R9, R32, 0x1f, RZ ;  /* 0x0000001f20097819 */ /* 0x000fe400000006ff */
[----:B------:R-:W-:Y:S04]  /*3f90*/  ELECT P4, URZ, PT ;  /* 0x0000000000ff782f */ /* 0x000fe80003880000 */
[----:B------:R-:W-:Y:S02]  /*3fa0*/  PLOP3.LUT P4, PT, P0, P4, PT, 0xf2, 0x2f ;  /* 0x00000000002f781c */ /* 0x000fe40000789e72 */
[----:B------:R-:W3:Y:S11]  /*3fb0*/  SYNCS.PHASECHK.TRANS64.TRYWAIT P2, [UR15+0x48], R9 ;  /* 0x00004809ff0075a7 */ /* 0x000ef6000804110f */
[----:B-1----:R-:W-:Y:S05]  /*3fc0*/  @!P4 IADD3 R8, P0, PT, R30, 0x580, RZ ;  /* 0x000005801e08c810 */ /* 0x002fea0007f1e0ff */
[----:B--2---:R-:W-:Y:S01]  /*3fd0*/  @!P4 IMAD.X R2, RZ, RZ, R31, P0 ;  /* 0x000000ffff02c224 */ /* 0x004fe200000e061f */
[----:B---3--:R-:W-:Y:S07]  /*3fe0*/  @!P2 BRA `(.L_x_73) ;  /* 0x0000003000a8a947 */ /* 0x008fee0003800000 */
.L_x_142:
[----:B------:R-:W2:Y:S01]  /*3ff0*/  LDC.64 R12, c[0x0][0xb18] ;  /* 0x0002c600ff0c7b82 */ /* 0x000ea20000000a00 */
[----:B------:R-:W-:Y:S01]  /*4000*/  @!P4 R2UR UR8, R2 ;  /* 0x000000000208c2ca */ /* 0x000fe200000e0000 */
[----:B------:R-:W-:Y:S01]  /*4010*/  VOTEU.ALL UP2, P4 ;  /* 0x0000000000ff7886 */ /* 0x000fe20002040000 */
[----:B------:R-:W-:Y:S01]  /*4020*/  @!P4 R2UR UR9, R8 ;  /* 0x000000000809c2ca */ /* 0x000fe200000e0000 */
[----:B------:R-:W-:Y:S01]  /*4030*/  VOTEU.ALL UP1, P4 ;  /* 0x0000000000ff7886 */ /* 0x000fe20002020000 */
[----:B-1----:R-:W-:Y:S03]  /*4040*/  @!P4 IMAD.MOV.U32 R0, RZ, RZ, 0x1000 ;  /* 0x00001000ff00c424 */ /* 0x002fe600078e00ff */
[----:B------:R-:W1:Y:S01]  /*4050*/  @!P1 LDC R2, c[0x0][0xb0c] ;  /* 0x0002c300ff029b82 */ /* 0x000e620000000800 */
[----:B------:R-:W-:Y:S01]  /*4060*/  UMOV UR20, 0x0 ;  /* 0x0000000000147882 */ /* 0x000fe20000000000 */
[----:B------:R-:W-:Y:S01]  /*4070*/  UMOV UR21, 0x10000000 ;  /* 0x1000000000157882 */ /* 0x000fe20000000000 */
[----:B------:R-:W-:Y:S01]  /*4080*/  UMOV UR12, UR36 ;  /* 0x00000024000c7c82 */ /* 0x000fe20008000000 */
[----:B------:R-:W-:Y:S01]  /*4090*/  UIADD3 UR14, UPT, UPT, UR13, 0x1, URZ ;  /* 0x000000010d0e7890 */ /* 0x000fe2000fffe0ff */
[----:B------:R-:W-:Y:S01]  /*40a0*/  @P3 SHF.R.U32.HI R27, RZ, 0x10, R17 ;  /* 0x00000010ff1b3819 */ /* 0x000fe20000011611 */
[----:B------:R-:W-:Y:S02]  /*40b0*/  VIADD R29, R29, 0x1 ;  /* 0x000000011d1d7836 */ /* 0x000fe40000000000 */
[----:B------:R-:W-:Y:S01]  /*40c0*/  IMAD.U32 R9, RZ, RZ, UR8 ;  /* 0x00000008ff097e24 */ /* 0x000fe2000f8e00ff */
[----:B------:R-:W-:Y:S01]  /*40d0*/  @!UP2 ULEA UR8, UR13, UR7, 0xc ;  /* 0x000000070d08a291 */ /* 0x000fe2000f8e60ff */
[----:B------:R-:W-:Y:S01]  /*40e0*/  IMAD.U32 R8, RZ, RZ, UR9 ;  /* 0x00000009ff087e24 */ /* 0x000fe2000f8e00ff */
[----:B------:R-:W-:Y:S02]  /*40f0*/  UIADD3 UR9, UPT, UPT, UR15, 0x30, URZ ;  /* 0x000000300f097890 */ /* 0x000fe4000fffe0ff */
[----:B------:R-:W-:Y:S01]  /*4100*/  @!P4 R2UR UR19, R9 ;  /* 0x000000000913c2ca */ /* 0x000fe200000e0000 */
[----:B------:R-:W-:Y:S01]  /*4110*/  @!UP2 UIADD3 UR8, UPT, UPT, UR8, 0x200, URZ ;  /* 0x000002000808a890 */ /* 0x000fe2000fffe0ff */
[----:B------:R-:W-:Y:S01]  /*4120*/  @!P4 R2UR UR18, R8 ;  /* 0x000000000812c2ca */ /* 0x000fe200000e0000 */
[----:B------:R-:W-:Y:S01]  /*4130*/  UISETP.NE.AND UP5, UPT, UR14, 0x3, UPT ;  /* 0x000000030e00788c */ /* 0x000fe2000bfa5270 */
[----:B------:R-:W3:Y:S01]  /*4140*/  LDC.64 R8, c[0x0][0xb10] ;  /* 0x0002c400ff087b82 */ /* 0x000ee20000000a00 */
[----:B------:R-:W-:Y:S02]  /*4150*/  UPRMT UR16, UR37, 0x654, UR9 ;  /* 0x0000065425107896 */ /* 0x000fe40008000009 */
[----:B------:R-:W-:Y:S02]  /*4160*/  USEL UR17, URZ, 0x1, UP5 ;  /* 0x00000001ff117887 */ /* 0x000fe4000a800000 */
[----:B------:R-:W-:Y:S04]  /*4170*/  USEL UR14, UR14, URZ, UP5 ;  /* 0x000000ff0e0e7287 */ /* 0x000fe8000a800000 */
[----:B------:R-:W-:Y:S01]  /*4180*/  ULEA UR13, UR14, UR7, 0x3 ;  /* 0x000000070e0d7291 */ /* 0x000fe2000f8e18ff */
[----:B------:R-:W-:Y:S01]  /*4190*/  LOP3.LUT R32, R32, UR17, RZ, 0x3c, !PT ;  /* 0x0000001120207c12 */ /* 0x000fe2000f8e3cff */
[----:B------:R1:W-:Y:S01]  /*41a0*/  @!UP1 UTMALDG.3D [UR8], [UR18], desc[UR20] ;  /* 0x00001408120095b4 */ /* 0x0003e20008011000 */
[----:B------:R5:W-:Y:S02]  /*41b0*/  @!P4 SYNCS.ARRIVE.TRANS64.RED.A0TR RZ, [UR15+0x30], R0 ;  /* 0x00003000ffffc9a7 */ /* 0x000be4000830040f */
[----:B------:R-:W-:Y:S01]  /*41c0*/  SHF.L.U32 R20, R32, 0x1f, RZ ;  /* 0x0000001f20147819 */ /* 0x000fe200000006ff */
[C---:B---3--:R-:W-:Y:S01]  /*41d0*/  @!P1 IMAD.HI.U32 R8, R11.reuse, R8, RZ ;  /* 0x000000080b089227 */ /* 0x048fe200078e00ff */
[----:B--2---:R-:W-:Y:S02]  /*41e0*/  @!P1 ISETP.NE.AND P0, PT, R12, 0x1, PT ;  /* 0x000000010c00980c */ /* 0x004fe40003f05270 */
[----:B-1----:R-:W-:Y:S01]  /*41f0*/  @!P1 ISETP.NE.AND P2, PT, R2, 0x1, PT ;  /* 0x000000010200980c */ /* 0x002fe20003f45270 */
[----:B------:R-:W-:Y:S01]  /*4200*/  SYNCS.ARRIVE.TRANS64.RED.A1T0 RZ, [UR16], RZ ;  /* 0x000000ffffff79a7 */ /* 0x000fe20008100410 */
[C---:B------:R-:W-:Y:S01]  /*4210*/  @!P1 IMAD.HI.U32 R13, R10.reuse, R13, RZ ;  /* 0x0000000d0a0d9227 */ /* 0x040fe200078e00ff */
[----:B------:R-:W-:Y:S04]  /*4220*/  @!P1 SHF.R.U32.HI R8, RZ, R9, R8 ;  /* 0x00000009ff089219 */ /* 0x000fe80000011608 */
[----:B------:R-:W-:Y:S01]  /*4230*/  @!P1 SEL R8, R11, R8, !P2 ;  /* 0x000000080b089207 */ /* 0x000fe20005000000 */
[----:B------:R-:W1:Y:S01]  /*4240*/  SYNCS.PHASECHK.TRANS64.TRYWAIT P5, [UR13+0x48], R20 ;  /* 0x00004814ff0075a7 */ /* 0x000e6200080a110d */
[----:B-----5:R-:W2:Y:S02]  /*4250*/  @!P1 LDC R0, c[0x0][0xb20] ;  /* 0x0002c800ff009b82 */ /* 0x020ea40000000800 */
[----:B--2---:R-:W-:Y:S04]  /*4260*/  @!P1 SHF.R.U32.HI R0, RZ, R0, R13 ;  /* 0x00000000ff009219 */ /* 0x004fe8000001160d */
[----:B------:R-:W-:Y:S05]  /*4270*/  @!P1 SEL R9, R10, R0, !P0 ;  /* 0x000000000a099207 */ /* 0x000fea0004000000 */
[----:B------:R-:W-:Y:S02]  /*4280*/  @!P1 IMAD.IADD R0, R9, 0x1, -R8 ;  /* 0x0000000109009824 */ /* 0x000fe400078e0a08 */
[----:B------:R-:W-:Y:S02]  /*4290*/  @!P1 IMAD.IADD R8, R8, 0x1, -R9 ;  /* 0x0000000108089824 */ /* 0x000fe400078e0a09 */
[----:B------:R-:W-:Y:S02]  /*42a0*/  @!P1 IMAD R11, R0, R2, R11 ;  /* 0x00000002000b9224 */ /* 0x000fe400078e020b */
[----:B------:R-:W-:Y:S01]  /*42b0*/  @!P1 IMAD R10, R8, R12, R10 ;  /* 0x0000000c080a9224 */ /* 0x000fe200078e020a */
[----:B-1----:R-:W-:Y:S06]  /*42c0*/  @!P5 BRA `(.L_x_74) ;  /* 0x000000300008d947 */ /* 0x002fec0003800000 */
.L_x_144:
[----:B------:R-:W-:Y:S01]  /*42d0*/  @!P4 IADD3 R2, P0, PT, R30, 0x580, RZ ;  /* 0x000005801e02c810 */ /* 0x000fe20007f1e0ff */
[----:B------:R-:W-:Y:S01]  /*42e0*/  UMOV UR18, 0x0 ;  /* 0x0000000000127882 */ /* 0x000fe20000000000 */
[----:B------:R-:W-:Y:S01]  /*42f0*/  UMOV UR19, 0x10000000 ;  /* 0x1000000000137882 */ /* 0x000fe20000000000 */
[----:B------:R-:W-:Y:S01]  /*4300*/  VOTEU.ALL UP1, P4 ;  /* 0x0000000000ff7886 */ /* 0x000fe20002020000 */
[----:B------:R-:W-:Y:S01]  /*4310*/  @!P4 R2UR UR9, R2 ;  /* 0x000000000209c2ca */ /* 0x000fe200000e0000 */
[----:B-1----:R-:W-:Y:S01]  /*4320*/  @!P4 IMAD.X R0, RZ, RZ, R31, P0 ;  /* 0x000000ffff00c224 */ /* 0x002fe200000e061f */
[----:B------:R-:W-:Y:S01]  /*4330*/  UMOV UR12, UR36 ;  /* 0x00000024000c7c82 */ /* 0x000fe20008000000 */
[----:B------:R-:W-:Y:S01]  /*4340*/  @P3 R2UR UR36, R27 ;  /* 0x000000001b2432ca */ /* 0x000fe200000e0000 */
[----:B------:R-:W-:Y:S01]  /*4350*/  @!UP1 ULEA UR15, UR14, UR7, 0xc ;  /* 0x000000070e0f9291 */ /* 0x000fe2000f8e60ff */
[----:B------:R-:W-:Y:S01]  /*4360*/  ISETP.NE.AND P0, PT, R29, 0x2, PT ;  /* 0x000000021d00780c */ /* 0x000fe20003f05270 */
[----:B------:R-:W-:Y:S01]  /*4370*/  @!UP1 UIADD3 UR10, UPT, UPT, UR10, 0x20, URZ ;  /* 0x000000200a0a9890 */ /* 0x000fe2000fffe0ff */
[----:B------:R-:W-:Y:S01]  /*4380*/  @!P4 R2UR UR8, R0 ;  /* 0x000000000008c2ca */ /* 0x000fe200000e0000 */
[----:B------:R-:W-:Y:S01]  /*4390*/  IMAD.IADD R20, R10, 0x1, R58 ;  /* 0x000000010a147824 */ /* 0x000fe200078e023a */
[----:B------:R-:W-:Y:S01]  /*43a0*/  SEL R0, RZ, 0x1, P0 ;  /* 0x00000001ff007807 */ /* 0x000fe20000000000 */
[----:B------:R-:W-:Y:S01]  /*43b0*/  IMAD.IADD R21, R11, 0x1, R59 ;  /* 0x000000010b157824 */ /* 0x000fe200078e023b */
[----:B------:R-:W-:Y:S02]  /*43c0*/  SEL R29, R29, RZ, P0 ;  /* 0x000000ff1d1d7207 */ /* 0x000fe40000000000 */
[----:B------:R-:W-:Y:S01]  /*43d0*/  IMAD.U32 R8, RZ, RZ, UR9 ;  /* 0x00000009ff087e24 */ /* 0x000fe2000f8e00ff */
[----:B------:R-:W-:Y:S01]  /*43e0*/  UIADD3 UR9, UPT, UPT, UR13, 0x30, URZ ;  /* 0x000000300d097890 */ /* 0x000fe2000fffe0ff */
[----:B------:R-:W-:Y:S03]  /*43f0*/  LOP3.LUT R28, R28, R0, RZ, 0x3c, !PT ;  /* 0x000000001c1c7212 */ /* 0x000fe600078e3cff */
[----:B------:R-:W-:Y:S02]  /*4400*/  @!P4 R2UR UR16, R8 ;  /* 0x000000000810c2ca */ /* 0x000fe400000e0000 */
[----:B------:R-:W-:Y:S01]  /*4410*/  IMAD.U32 R9, RZ, RZ, UR8 ;  /* 0x00000008ff097e24 */ /* 0x000fe2000f8e00ff */
[----:B------:R-:W-:Y:S01]  /*4420*/  @!UP1 UIADD3 UR8, UPT, UPT, UR15, 0x200, URZ ;  /* 0x000002000f089890 */ /* 0x000fe2000fffe0ff */
[----:B------:R-:W-:Y:S01]  /*4430*/  VOTEU.ALL UP1, P4 ;  /* 0x0000000000ff7886 */ /* 0x000fe20002020000 */
[----:B------:R-:W-:Y:S02]  /*4440*/  UPRMT UR15, UR37, 0x654, UR9 ;  /* 0x00000654250f7896 */ /* 0x000fe40008000009 */
[----:B------:R-:W-:Y:S11]  /*4450*/  @!P4 R2UR UR17, R9 ;  /* 0x000000000911c2ca */ /* 0x000ff600000e0000 */
[----:B------:R-:W-:Y:S02]  /*4460*/  @!UPT UIADD3 URZ, UPT, UPT, URZ, URZ, URZ ;  /* 0x000000fffffff290 */ /* 0x000fe4000fffe0ff */
[----:B------:R2:W-:Y:S01]  /*4470*/  @!UP1 UTMALDG.3D [UR8], [UR16], desc[UR18] ;  /* 0x00001208100095b4 */ /* 0x0005e20008011000 */
[----:B------:R2:W-:Y:S01]  /*4480*/  @!P4 SYNCS.ARRIVE.TRANS64.RED.A0TR RZ, [UR13+0x30], R25 ;  /* 0x00003019ffffc9a7 */ /* 0x0005e2000830040d */
[----:B------:R-:W-:Y:S04]  /*4490*/  UIADD3 UR13, UPT, UPT, UR14, 0x1, URZ ;  /* 0x000000010e0d7890 */ /* 0x000fe8000fffe0ff */
[----:B------:R-:W-:Y:S04]  /*44a0*/  UISETP.NE.AND UP1, UPT, UR13, 0x3, UPT ;  /* 0x000000030d00788c */ /* 0x000fe8000bf25270 */
[----:B------:R-:W-:Y:S02]  /*44b0*/  USEL UR14, URZ, 0x1, UP1 ;  /* 0x00000001ff0e7887 */ /* 0x000fe40008800000 */
[----:B------:R-:W-:Y:S02]  /*44c0*/  USEL UR13, UR13, URZ, UP1 ;  /* 0x000000ff0d0d7287 */ /* 0x000fe40008800000 */
[----:B------:R-:W-:Y:S02]  /*44d0*/  UPLOP3.LUT UP1, UPT, UPT, UPT, UPT, 0x80, 0x8 ;  /* 0x000000000008789c */ /* 0x000fe40003f2f070 */
[----:B------:R-:W-:Y:S01]  /*44e0*/  LOP3.LUT R32, R32, UR14, RZ, 0x3c, !PT ;  /* 0x0000000e20207c12 */ /* 0x000fe2000f8e3cff */
[----:B------:R-:W-:Y:S01]  /*44f0*/  SYNCS.ARRIVE.TRANS64.RED.A1T0 RZ, [UR15], RZ ;  /* 0x000000ffffff79a7 */ /* 0x000fe2000810040f */
[----:B------:R-:W-:Y:S07]  /*4500*/  @P3 BRA `(.L_x_75) ;  /* 0xfffffff4001c3947 */ /* 0x000fee000383ffff */
[----:B------:R-:W-:Y:S01]  /*4510*/  UIADD3 UR7, UPT, UPT, UR7, 0x48, URZ ;  /* 0x0000004807077890 */ /* 0x000fe2000fffe0ff */
[----:B------:R-:W-:-:S03]  /*4520*/  SHF.L.U32 R2, R32, 0x1f, RZ ;  /* 0x0000001f20027819 */ /* 0x000fc600000006ff */
[----:B------:R-:W-:-:S09]  /*4530*/  ULEA UR4, UR13, UR7, 0x3 ;  /* 0x000000070d047291 */ /* 0x000fd2000f8e18ff */
[----:B------:R-:W1:Y:S02]  /*4540*/  SYNCS.PHASECHK.TRANS64.TRYWAIT P0, [UR4], R2 ;  /* 0x00000002ff0075a7 */ /* 0x000e640008001104 */
[----:B-1----:R-:W-:Y:S05]  /*4550*/  @!P0 BRA `(.L_x_76) ;  /* 0x0000002c007c8947 */ /* 0x002fea0003800000 */
.L_x_146:
        /* <DEDUP_REMOVED lines=9> */
.L_x_148:
[----:B------:R-:W-:-:S04]  /*45f0*/  UIADD3 UR5, UPT, UPT, UR5, 0x1, URZ ;  /* 0x0000000105057890 */ /* 0x000fc8000fffe0ff */
[----:B------:R-:W-:-:S04]  /*4600*/  UISETP.NE.AND UP0, UPT, UR5, 0x3, UPT ;  /* 0x000000030500788c */ /* 0x000fc8000bf05270 */
[----:B------:R-:W-:Y:S02]  /*4610*/  USEL UR4, URZ, 0x1, UP0 ;  /* 0x00000001ff047887 */ /* 0x000fe40008000000 */
[----:B------:R-:W-:-:S04]  /*4620*/  USEL UR5, UR5, URZ, UP0 ;  /* 0x000000ff05057287 */ /* 0x000fc80008000000 */
[----:B------:R-:W-:Y:S01]  /*4630*/  ULEA UR5, UR5, UR7, 0x3 ;  /* 0x0000000705057291 */ /* 0x000fe2000f8e18ff */
[----:B-1----:R-:W-:-:S04]  /*4640*/  LOP3.LUT R2, R32, UR4, RZ, 0x3c, !PT ;  /* 0x0000000420027c12 */ /* 0x002fc8000f8e3cff */
[----:B------:R-:W-:Y:S01]  /*4650*/  SHF.L.U32 R2, R2, 0x1f, RZ ;  /* 0x0000001f02027819 */ /* 0x000fe200000006ff */
[----:B------:R-:W-:-:S07]  /*4660*/  IMAD.U32 R0, RZ, RZ, UR5 ;  /* 0x00000005ff007e24 */ /* 0x000fce000f8e00ff */
.L_x_78:
[----:B-1----:R1:W3:Y:S02]  /*4670*/  SYNCS.PHASECHK.TRANS64.TRYWAIT P0, [R0+URZ], R2 ;  /* 0x00000002000075a7 */ /* 0x0022e400080011ff */
[----:B---3--:R-:W-:Y:S05]  /*4680*/  @!P0 NANOSLEEP.SYNCS 0x989680 ;  /* 0x009896800000895d */ /* 0x008fea0003900000 */
[----:B------:R-:W3:Y:S02]  /*4690*/  @!P0 SYNCS.PHASECHK.TRANS64 P0, [R0+URZ], R2 ;  /* 0x00000002000085a7 */ /* 0x000ee400080010ff */
[----:B--23--:R-:W-:Y:S05]  /*46a0*/  @P0 EXIT ;  /* 0x000000000000094d */ /* 0x00cfea0003800000 */
[----:B------:R-:W-:Y:S05]  /*46b0*/  BRA `(.L_x_78) ;  /* 0xfffffffc00ec7947 */ /* 0x000fea000383ffff */
.L_x_66:
[----:B------:R-:W-:-:S06]  /*46c0*/  UISETP.GE.AND UP1, UPT, UR8, 0x4, UPT ;  /* 0x000000040800788c */ /* 0x000fcc000bf26270 */
[----:B------:R-:W-:-:S13]  /*46d0*/  PLOP3.LUT P0, PT, PT, PT, UP1, 0x80, 0x8 ;  /* 0x000000000008781c */ /* 0x000fda0003f0f018 */
[----:B------:R-:W-:Y:S05]  /*46e0*/  @!P0 EXIT ;  /* 0x000000000000894d */ /* 0x000fea0003800000 */
[----:B------:R-:W-:Y:S01]  /*46f0*/  BAR.SYNC.DEFER_BLOCKING 0x6, 0xa0 ;  /* 0x0182800000007b1d */ /* 0x000fe20000010000 */
[C---:B------:R-:W-:Y:S01]  /*4700*/  IMAD.SHL.U32 R3, R70.reuse, 0x20, RZ ;  /* 0x0000002046037824 */ /* 0x040fe200078e00ff */
[----:B------:R-:W-:Y:S01]  /*4710*/  SHF.R.U32.HI R4, RZ, 0x1, R70 ;  /* 0x00000001ff047819 */ /* 0x000fe20000011646 */
[C---:B------:R-:W-:Y:S01]  /*4720*/  IMAD.SHL.U32 R64, R70.reuse, 0x10, RZ ;  /* 0x0000001046407824 */ /* 0x040fe200078e00ff */
[C---:B------:R-:W-:Y:S01]  /*4730*/  LOP3.LUT P0, RZ, R70.reuse, 0x4, RZ, 0xc0, !PT ;  /* 0x0000000446ff7812 */ /* 0x040fe2000780c0ff */
[----:B------:R-:W-:Y:S01]  /*4740*/  IMAD.U32 R32, R70, 0x10000, RZ ;  /* 0x0001000046207824 */ /* 0x000fe200078e00ff */
[----:B------:R-:W-:Y:S02]  /*4750*/  UMOV UR48, 0x400 ;  /* 0x0000040000307882 */ /* 0x000fe40000000000 */
[----:B------:R-:W1:Y:S01]  /*4760*/  LDC R63, c[0x0][0x370] ;  /* 0x0000dc00ff3f7b82 */ /* 0x000e620000000800 */
[----:B------:R-:W-:Y:S01]  /*4770*/  ULEA UR48, UR37, UR48, 0x18 ;  /* 0x0000003025307291 */ /* 0x000fe2000f8ec0ff */
[----:B------:R-:W-:Y:S01]  /*4780*/  LOP3.LUT R2, R3, 0xc0, RZ, 0xc0, !PT ;  /* 0x000000c003027812 */ /* 0x000fe200078ec0ff */
[----:B------:R-:W-:Y:S01]  /*4790*/  IMAD.MOV.U32 R69, RZ, RZ, 0x10 ;  /* 0x00000010ff457424 */ /* 0x000fe200078e00ff */
[----:B------:R-:W-:Y:S01]  /*47a0*/  LOP3.LUT R64, R64, 0x600, RZ, 0xc0, !PT ;  /* 0x0000060040407812 */ /* 0x000fe200078ec0ff */
[----:B------:R-:W-:Y:S01]  /*47b0*/  IMAD.MOV.U32 R31, RZ, RZ, RZ ;  /* 0x000000ffff1f7224 */ /* 0x000fe200078e00ff */
[----:B------:R-:W-:Y:S01]  /*47c0*/  LOP3.LUT R4, R2, 0x8, R4, 0xf8, !PT ;  /* 0x0000000802047812 */ /* 0x000fe200078ef804 */
[----:B------:R-:W-:Y:S01]  /*47d0*/  IMAD.SHL.U32 R2, R70, 0x4, RZ ;  /* 0x0000000446027824 */ /* 0x000fe200078e00ff */
[----:B------:R-:W2:Y:S01]  /*47e0*/  LDC R28, c[0x0][0xb0c] ;  /* 0x0002c300ff1c7b82 */ /* 0x000ea20000000800 */
[--C-:B------:R-:W-:Y:S01]  /*47f0*/  LOP3.LUT R64, R64, 0x20, R3.reuse, 0xf8, !PT ;  /* 0x0000002040407812 */ /* 0x100fe200078ef803 */
[----:B------:R-:W-:Y:S01]  /*4800*/  IMAD.MOV.U32 R68, RZ, RZ, RZ ;  /* 0x000000ffff447224 */ /* 0x000fe200078e00ff */
[----:B------:R-:W-:Y:S01]  /*4810*/  LOP3.LUT R32, R32, 0x600000, RZ, 0xc0, !PT ;  /* 0x0060000020207812 */ /* 0x000fe200078ec0ff */
[----:B------:R-:W-:Y:S01]  /*4820*/  IMAD.MOV.U32 R73, RZ, RZ, RZ ;  /* 0x000000ffff497224 */ /* 0x000fe200078e00ff */
[----:B------:R-:W-:Y:S01]  /*4830*/  LOP3.LUT R2, R4, 0x18, R2, 0x78, !PT ;  /* 0x0000001804027812 */ /* 0x000fe200078e7802 */
[----:B------:R-:W-:Y:S01]  /*4840*/  IMAD.MOV.U32 R67, RZ, RZ, RZ ;  /* 0x000000ffff437224 */ /* 0x000fe200078e00ff */
[----:B------:R-:W-:Y:S01]  /*4850*/  LOP3.LUT R64, R64, 0x100, R3, 0xf8, !PT ;  /* 0x0000010040407812 */ /* 0x000fe200078ef803 */
[----:B------:R-:W4:Y:S01]  /*4860*/  LDC R61, c[0x0][0xb20] ;  /* 0x0002c800ff3d7b82 */ /* 0x000f220000000800 */
[----:B------:R-:W3:Y:S01]  /*4870*/  LDS R0, [UR48+0x120] ;  /* 0x00012030ff007984 */ /* 0x000ee20008000800 */
[----:B------:R-:W-:Y:S01]  /*4880*/  LOP3.LUT R70, R70, 0x60, RZ, 0xc0, !PT ;  /* 0x0000006046467812 */ /* 0x000fe200078ec0ff */
[----:B------:R-:W1:Y:S01]  /*4890*/  LDCU.64 UR54, c[0x0][0x348] ;  /* 0x00006900ff3677ac */ /* 0x000e620008000a00 */
[----:B------:R-:W-:-:S02]  /*48a0*/  LOP3.LUT R64, R64, R2, RZ, 0xfc, !PT ;  /* 0x0000000240407212 */ /* 0x000fc400078efcff */
[----:B------:R-:W-:Y:S01]  /*48b0*/  SEL R69, R69, 0xfffffff0, !P0 ;  /* 0xfffffff045457807 */ /* 0x000fe20004000000 */
[----:B------:R-:W1:Y:S01]  /*48c0*/  LDCU.64 UR38, c[0x0][0x888] ;  /* 0x00011100ff2677ac */ /* 0x000e620008000a00 */
[----:B------:R-:W1:Y:S01]  /*48d0*/  LDC R27, c[0x0][0xb30] ;  /* 0x0002cc00ff1b7b82 */ /* 0x000e620000000800 */
[----:B------:R-:W1:Y:S01]  /*48e0*/  LDCU.64 UR44, c[0x0][0x890] ;  /* 0x00011200ff2c77ac */ /* 0x000e620008000a00 */
[----:B------:R-:W-:-:S06]  /*48f0*/  UMOV UR51, 0x1 ;  /* 0x0000000100337882 */ /* 0x000fcc0000000000 */
[----:B------:R-:W1:Y:S01]  /*4900*/  LDC.64 R56, c[0x0][0xb10] ;  /* 0x0002c400ff387b82 */ /* 0x000e620000000a00 */
[----:B------:R-:W-:Y:S01]  /*4910*/  UMOV UR56, URZ ;  /* 0x000000ff00387c82 */ /* 0x000fe20008000000 */
[----:B------:R-:W-:Y:S01]  /*4920*/  UIADD3 UR52, UPT, UPT, UR48, 0x200, URZ ;  /* 0x0000020030347890 */ /* 0x000fe2000fffe0ff */
[----:B------:R-:W-:Y:S01]  /*4930*/  UMOV UR50, URZ ;  /* 0x000000ff00327c82 */ /* 0x000fe20008000000 */
[----:B------:R-:W-:-:S04]  /*4940*/  UMOV UR49, URZ ;  /* 0x000000ff00317c82 */ /* 0x000fc80008000000 */
[----:B------:R-:W1:Y:S08]  /*4950*/  LDC.64 R24, c[0x0][0xb18] ;  /* 0x0002c600ff187b82 */ /* 0x000e700000000a00 */
[----:B------:R-:W1:Y:S08]  /*4960*/  LDC.64 R22, c[0x0][0xb28] ;  /* 0x0002ca00ff167b82 */ /* 0x000e700000000a00 */
[----:B------:R-:W1:Y:S01]  /*4970*/  LDC.64 R54, c[0x0][0x8b0] ;  /* 0x00022c00ff367b82 */ /* 0x000e620000000a00 */
[----:B---3--:R-:W-:-:S07]  /*4980*/  IMAD.IADD R32, R0, 0x1, R32 ;  /* 0x0000000100207824 */ /* 0x008fce00078e0220 */
[----:B------:R-:W3:Y:S08]  /*4990*/  LDC.64 R52, c[0x0][0x8a8] ;  /* 0x00022a00ff347b82 */ /* 0x000ef00000000a00 */
[----:B--2-4-:R-:W1:Y:S02]  /*49a0*/  LDC R62, c[0x0][0x374] ;  /* 0x0000dd00ff3e7b82 */ /* 0x014e640000000800 */
.L_x_109:
[----:B------:R-:W-:Y:S02]  /*49b0*/  LEA R0, R73, UR48, 0x3 ;  /* 0x0000003049007c11 */ /* 0x000fe4000f8e18ff */
[----:B------:R-:W-:Y:S02]  /*49c0*/  SHF.L.U32 R2, R67, 0x1f, RZ ;  /* 0x0000001f43027819 */ /* 0x000fe400000006ff */
[----:B-1----:R-:W-:Y:S02]  /*49d0*/  LEA R16, R73, UR48, 0x4 ;  /* 0x0000003049107c11 */ /* 0x002fe4000f8e20ff */
[----:B------:R-:W2:Y:S02]  /*49e0*/  SYNCS.PHASECHK.TRANS64.TRYWAIT P0, [R0+URZ+0x70], R2 ;  /* 0x00007002000075a7 */ /* 0x000ea400080011ff */
[----:B--2---:R-:W-:Y:S05]  /*49f0*/  @!P0 BRA `(.L_x_79) ;  /* 0x0000002800848947 */ /* 0x004fea0003800000 */
.L_x_149:
[----:B------:R-:W4:Y:S01]  /*4a00*/  LDC.64 R10, c[0x0][0xb10] ;  /* 0x0002c400ff0a7b82 */ /* 0x000f220000000a00 */
[----:B------:R-:W3:Y:S01]  /*4a10*/  LDS.128 R16, [R16+0x100] ;  /* 0x0001000010107984 */ /* 0x000ee20000000c00 */
[----:B-1----:R-:W-:Y:S01]  /*4a20*/  ISETP.NE.AND P1, PT, R27, 0x1, PT ;  /* 0x000000011b00780c */ /* 0x002fe20003f25270 */
[----:B--2---:R-:W-:Y:S01]  /*4a30*/  VIADD R0, R0, 0x80 ;  /* 0x0000008000007836 */ /* 0x004fe20000000000 */
[----:B------:R-:W-:Y:S04]  /*4a40*/  ISETP.GE.AND P0, PT, R26, 0x1, PT ;  /* 0x000000011a00780c */ /* 0x000fe80003f06270 */
[----:B------:R-:W1:Y:S01]  /*4a50*/  LDC.64 R8, c[0x0][0xb18] ;  /* 0x0002c600ff087b82 */ /* 0x000e620000000a00 */
[----:B------:R-:W-:Y:S01]  /*4a60*/  PRMT R0, RZ, 0x654, R0 ;  /* 0x00000654ff007816 */ /* 0x000fe20000000000 */
[----:B------:R-:W-:Y:S01]  /*4a70*/  @!PT LDS RZ, [RZ] ;  /* 0x00000000fffff984 */ /* 0x000fe20000000800 */
[----:B------:R-:W-:Y:S01]  /*4a80*/  @!PT LDS RZ, [RZ] ;  /* 0x00000000fffff984 */ /* 0x000fe20000000800 */
[----:B------:R-:W-:Y:S01]  /*4a90*/  @!PT LDS RZ, [RZ] ;  /* 0x00000000fffff984 */ /* 0x000fe20000000800 */
[----:B------:R-:W-:Y:S01]  /*4aa0*/  @!PT LDS RZ, [RZ] ;  /* 0x00000000fffff984 */ /* 0x000fe20000000800 */
[----:B------:R2:W-:Y:S06]  /*4ab0*/  MEMBAR.ALL.CTA ;  /* 0x0000000000007992 */ /* 0x0005ec0000008000 */
[----:B--2---:R-:W2:Y:S01]  /*4ac0*/  FENCE.VIEW.ASYNC.S ;  /* 0x00000000000073c6 */ /* 0x004ea20000000000 */
[----:B------:R-:W1:Y:S08]  /*4ad0*/  @!P1 LDC R12, c[0x0][0xb20] ;  /* 0x0002c800ff0c9b82 */ /* 0x000e700000000800 */
[----:B------:R-:W1:Y:S01]  /*4ae0*/  @!P1 LDC R7, c[0x0][0xb0c] ;  /* 0x0002c300ff079b82 */ /* 0x000e620000000800 */
[----:B--2---:R2:W-:Y:S01]  /*4af0*/  SYNCS.ARRIVE.TRANS64.RED.A1T0 RZ, [R0+URZ], RZ ;  /* 0x000000ff00ff79a7 */ /* 0x0045e200081004ff */
[----:B---3--:R-:W-:Y:S04]  /*4b00*/  LOP3.LUT P4, RZ, R18, 0x1, RZ, 0xc0, !PT ;  /* 0x0000000112ff7812 */ /* 0x008fe8000788c0ff */
[----:B------:R-:W-:Y:S09]  /*4b10*/  P2R R71, PR, RZ, 0x10 ;  /* 0x00000010ff477803 */ /* 0x000ff20000000000 */
[----:B------:R-:W-:Y:S02]  /*4b20*/  @P4 MOV R30, R16 ;  /* 0x00000010001e4202 */ /* 0x000fe40000000f00 */
[----:B------:R-:W-:Y:S01]  /*4b30*/  @P4 LOP3.LUT R29, R17, 0xffff, RZ, 0xc0, !PT ;  /* 0x0000ffff111d4812 */ /* 0x000fe200078ec0ff */
[----:B--2-4-:R-:W-:Y:S06]  /*4b40*/  @!P0 BRA `(.L_x_80) ;  /* 0x0000000000a48947 */ /* 0x014fec0003800000 */
[----:B------:R-:W-:Y:S01]  /*4b50*/  IMAD.HI.U32 R0, R62, R25, RZ ;  /* 0x000000193e007227 */ /* 0x000fe200078e00ff */
[----:B------:R-:W-:Y:S02]  /*4b60*/  ISETP.NE.AND P0, PT, R24, 0x1, PT ;  /* 0x000000011800780c */ /* 0x000fe40003f05270 */
[----:B------:R-:W-:Y:S01]  /*4b70*/  ISETP.NE.AND P2, PT, R26, 0x1, PT ;  /* 0x000000011a00780c */ /* 0x000fe20003f45270 */
[----:B------:R-:W-:Y:S01]  /*4b80*/  IMAD.HI.U32 R4, R63, R56, RZ ;  /* 0x000000383f047227 */ /* 0x000fe200078e00ff */
[----:B------:R-:W-:Y:S02]  /*4b90*/  SHF.R.U32.HI R0, RZ, R61, R0 ;  /* 0x0000003dff007219 */ /* 0x000fe40000011600 */
[----:B------:R-:W-:Y:S01]  /*4ba0*/  ISETP.NE.AND P3, PT, R28, 0x1, PT ;  /* 0x000000011c00780c */ /* 0x000fe20003f65270 */
[----:B------:R-:W-:Y:S01]  /*4bb0*/  IMAD.HI.U32 R6, R29, R25, RZ ;  /* 0x000000191d067227 */ /* 0x000fe200078e00ff */
[-C--:B------:R-:W-:Y:S02]  /*4bc0*/  SHF.R.U32.HI R4, RZ, R57.reuse, R4 ;  /* 0x00000039ff047219 */ /* 0x080fe40000011604 */
[----:B------:R-:W-:Y:S01]  /*4bd0*/  SEL R0, R62, R0, !P0 ;  /* 0x000000003e007207 */ /* 0x000fe20004000000 */
[----:B------:R-:W-:Y:S01]  /*4be0*/  IMAD.HI.U32 R5, R30, R56, RZ ;  /* 0x000000381e057227 */ /* 0x000fe200078e00ff */
[----:B------:R-:W-:Y:S03]  /*4bf0*/  SEL R4, R63, R4, !P3 ;  /* 0x000000043f047207 */ /* 0x000fe60005800000 */
[-C--:B------:R-:W-:Y:S01]  /*4c00*/  IMAD.HI.U32 R3, R0, R22.reuse, RZ ;  /* 0x0000001600037227 */ /* 0x080fe200078e00ff */
[----:B------:R-:W-:Y:S03]  /*4c10*/  SHF.R.U32.HI R5, RZ, R57, R5 ;  /* 0x00000039ff057219 */ /* 0x000fe60000011605 */
[----:B------:R-:W-:Y:S01]  /*4c20*/  IMAD.HI.U32 R2, R4, R22, RZ ;  /* 0x0000001604027227 */ /* 0x000fe200078e00ff */
[----:B------:R-:W-:Y:S02]  /*4c30*/  @P2 SHF.R.U32.HI R0, RZ, R23, R3 ;  /* 0x00000017ff002219 */ /* 0x000fe40000011603 */
[----:B------:R-:W-:Y:S02]  /*4c40*/  SHF.R.U32.HI R3, RZ, R61, R6 ;  /* 0x0000003dff037219 */ /* 0x000fe40000011606 */
[----:B------:R-:W-:Y:S01]  /*4c50*/  @P2 SHF.R.U32.HI R4, RZ, R23, R2 ;  /* 0x00000017ff042219 */ /* 0x000fe20000011602 */
[----:B------:R-:W-:Y:S01]  /*4c60*/  IMAD R0, R26, R0, RZ ;  /* 0x000000001a007224 */ /* 0x000fe200078e02ff */
[----:B------:R-:W-:Y:S02]  /*4c70*/  SEL R3, R29, R3, !P0 ;  /* 0x000000031d037207 */ /* 0x000fe40004000000 */
[----:B------:R-:W-:Y:S01]  /*4c80*/  SEL R2, R30, R5, !P3 ;  /* 0x000000051e027207 */ /* 0x000fe20005800000 */
[----:B------:R-:W-:Y:S01]  /*4c90*/  IMAD R5, R26, R4, RZ ;  /* 0x000000041a057224 */ /* 0x000fe200078e02ff */
[C---:B------:R-:W-:Y:S01]  /*4ca0*/  ISETP.GE.AND P0, PT, R3.reuse, R0, PT ;  /* 0x000000000300720c */ /* 0x040fe20003f06270 */
[C---:B------:R-:W-:Y:S03]  /*4cb0*/  IMAD.HI.U32 R0, R3.reuse, R22, RZ ;  /* 0x0000001603007227 */ /* 0x040fe600078e00ff */
[C---:B------:R-:W-:Y:S02]  /*4cc0*/  ISETP.GE.OR P0, PT, R2.reuse, R5, P0 ;  /* 0x000000050200720c */ /* 0x040fe40000706670 */
[----:B------:R-:W-:Y:S04]  /*4cd0*/  SHF.R.U32.HI R0, RZ, R23, R0 ;  /* 0x00000017ff007219 */ /* 0x000fe80000011600 */
[C---:B------:R-:W-:Y:S05]  /*4ce0*/  SEL R6, R3.reuse, R0, !P2 ;  /* 0x0000000003067207 */ /* 0x040fea0005000000 */
        /* <DEDUP_REMOVED lines=14> */
[----:B------:R-:W-:Y:S07]  /*4dd0*/  IMAD R29, R3, R24, R29 ;  /* 0x00000018031d7224 */ /* 0x000fee00078e021d */
.L_x_80:
[----:B-1----:R-:W-:Y:S01]  /*4de0*/  @!P1 ISETP.NE.AND P0, PT, R8, 0x1, PT ;  /* 0x000000010800980c */ /* 0x002fe20003f05270 */
[----:B------:R-:W-:Y:S01]  /*4df0*/  @!P1 IMAD.HI.U32 R0, R30, R10, RZ ;  /* 0x0000000a1e009227 */ /* 0x000fe200078e00ff */
[----:B------:R-:W-:Y:S01]  /*4e00*/  @!P1 ISETP.NE.AND P2, PT, R7, 0x1, PT ;  /* 0x000000010700980c */ /* 0x000fe20003f45270 */
[----:B------:R-:W-:Y:S01]  /*4e10*/  ULOP3.LUT UP0, URZ, UR52, 0x1b0, URZ, 0xc0, !UPT ;  /* 0x000001b034ff7892 */ /* 0x000fe2000f80c0ff */
[----:B------:R-:W-:Y:S01]  /*4e20*/  R2UR UR42, R21 ;  /* 0x00000000152a72ca */ /* 0x000fe200000e0000 */
[----:B------:R-:W-:Y:S01]  /*4e30*/  @!P1 IMAD.HI.U32 R2, R29, R9, RZ ;  /* 0x000000091d029227 */ /* 0x000fe200078e00ff */
[----:B------:R-:W-:Y:S02]  /*4e40*/  @!P1 SHF.R.U32.HI R0, RZ, R11, R0 ;  /* 0x0000000bff009219 */ /* 0x000fe40000011600 */
[----:B------:R-:W-:Y:S01]  /*4e50*/  R2UR UR41, R20 ;  /* 0x00000000142972ca */ /* 0x000fe200000e0000 */
[----:B------:R-:W-:Y:S01]  /*4e60*/  VIADD R73, R73, 0x1 ;  /* 0x0000000149497836 */ /* 0x000fe20000000000 */
[----:B------:R-:W-:Y:S02]  /*4e70*/  @!P1 SHF.R.U32.HI R2, RZ, R12, R2 ;  /* 0x0000000cff029219 */ /* 0x000fe40000011602 */
[----:B------:R-:W-:Y:S02]  /*4e80*/  @!P1 SEL R3, R30, R0, !P2 ;  /* 0x000000001e039207 */ /* 0x000fe40005000000 */
[----:B------:R-:W-:Y:S02]  /*4e90*/  @!P1 SEL R2, R29, R2, !P0 ;  /* 0x000000021d029207 */ /* 0x000fe40004000000 */
[----:B------:R-:W-:Y:S01]  /*4ea0*/  @P4 SHF.R.U32.HI R66, RZ, 0x10, R17 ;  /* 0x00000010ff424819 */ /* 0x000fe20000011611 */
[----:B------:R-:W-:Y:S02]  /*4eb0*/  USHF.L.U32 UR42, UR42, 0x6, URZ ;  /* 0x000000062a2a7899 */ /* 0x000fe400080006ff */
[----:B------:R-:W-:Y:S02]  /*4ec0*/  @!P1 IMAD.IADD R0, R2, 0x1, -R3 ;  /* 0x0000000102009824 */ /* 0x000fe400078e0a03 */
[----:B------:R-:W-:Y:S01]  /*4ed0*/  @!P1 IMAD.IADD R2, R3, 0x1, -R2 ;  /* 0x0000000103029824 */ /* 0x000fe200078e0a02 */
[----:B------:R-:W-:Y:S01]  /*4ee0*/  USHF.L.U32 UR41, UR41, 0x6, URZ ;  /* 0x0000000629297899 */ /* 0x000fe200080006ff */
[----:B------:R-:W-:Y:S02]  /*4ef0*/  @!P1 IMAD R30, R0, R7, R30 ;  /* 0x00000007001e9224 */ /* 0x000fe400078e021e */
[----:B------:R-:W-:Y:S01]  /*4f00*/  @!P1 IMAD R29, R2, R8, R29 ;  /* 0x00000008021d9224 */ /* 0x000fe200078e021d */
[----:B------:R-:W-:Y:S08]  /*4f10*/  BRA.U !UP0, `(.L_x_81) ;  /* 0x00000001087c7547 */ /* 0x000ff0000b800000 */
[----:B------:R-:W1:Y:S01]  /*4f20*/  LDCU.64 UR8, c[0x4][0x80] ;  /* 0x01001000ff0877ac */ /* 0x000e620008000a00 */
[----:B------:R-:W-:Y:S01]  /*4f30*/  MOV R2, 0x0 ;  /* 0x0000000000027802 */ /* 0x000fe20000000f00 */
[----:B------:R-:W-:Y:S02]  /*4f40*/  HFMA2 R12, -RZ, RZ, 0, 5.9604644775390625e-08 ;  /* 0x00000001ff0c7431 */ /* 0x000fe400000001ff */
[----:B------:R-:W-:Y:S01]  /*4f50*/  IMAD.MOV.U32 R8, RZ, RZ, 0x70 ;  /* 0x00000070ff087424 */ /* 0x000fe200078e00ff */
[----:B------:R2:W3:Y:S01]  /*4f60*/  LDC.64 R14, c[0x4][R2] ;  /* 0x01000000020e7b82 */ /* 0x0004e20000000a00 */
[----:B------:R-:W4:Y:S01]  /*4f70*/  LDCU.64 UR6, c[0x4][0x88] ;  /* 0x01001100ff0677ac */ /* 0x000f220008000a00 */
[----:B------:R-:W-:Y:S01]  /*4f80*/  IMAD.MOV.U32 R13, RZ, RZ, RZ ;  /* 0x000000ffff0d7224 */ /* 0x000fe200078e00ff */
[----:B------:R-:W2:Y:S01]  /*4f90*/  LDCU.64 UR4, c[0x4][0x8] ;  /* 0x01000100ff0477ac */ /* 0x000ea20008000a00 */
[----:B-1----:R-:W-:Y:S01]  /*4fa0*/  MOV R5, UR9 ;  /* 0x0000000900057c02 */ /* 0x002fe20008000f00 */
[----:B------:R-:W-:Y:S01]  /*4fb0*/  IMAD.U32 R4, RZ, RZ, UR8 ;  /* 0x00000008ff047e24 */ /* 0x000fe2000f8e00ff */
[----:B----4-:R-:W-:Y:S01]  /*4fc0*/  MOV R7, UR7 ;  /* 0x0000000700077c02 */ /* 0x010fe20008000f00 */
[----:B------:R-:W-:Y:S01]  /*4fd0*/  IMAD.U32 R6, RZ, RZ, UR6 ;  /* 0x00000006ff067e24 */ /* 0x000fe2000f8e00ff */
[----:B--2---:R-:W-:Y:S01]  /*4fe0*/  MOV R11, UR5 ;  /* 0x00000005000b7c02 */ /* 0x004fe20008000f00 */
[----:B------:R-:W-:Y:S02]  /*4ff0*/  IMAD.U32 R10, RZ, RZ, UR4 ;  /* 0x00000004ff0a7e24 */ /* 0x000fe4000f8e00ff */
[----:B------:R-:W-:Y:S07]  /*5000*/  LEPC R20, `(.L_x_82) ;  /* 0x000000001014794e */ /* 0x000fee0000000000 */
[----:B---3-5:R-:W-:Y:S05]  /*5010*/  CALL.ABS.NOINC R14 ;  /* 0x000000000e007343 */ /* 0x028fea0003c00000 */
.L_x_82:
[----:B------:R-:W1:Y:S01]  /*5020*/  LDCU.64 UR8, c[0x4][0x80] ;  /* 0x01001000ff0877ac */ /* 0x000e620008000a00 */
[----:B------:R-:W2:Y:S01]  /*5030*/  LDC.64 R2, c[0x4][R2] ;  /* 0x0100000002027b82 */ /* 0x000ea20000000a00 */
[----:B------:R-:W-:Y:S02]  /*5040*/  HFMA2 R12, -RZ, RZ, 0, 5.9604644775390625e-08 ;  /* 0x00000001ff0c7431 */ /* 0x000fe400000001ff */
[----:B------:R-:W-:Y:S02]  /*5050*/  IMAD.MOV.U32 R8, RZ, RZ, 0x70 ;  /* 0x00000070ff087424 */ /* 0x000fe400078e00ff */
[----:B------:R-:W-:Y:S01]  /*5060*/  IMAD.MOV.U32 R13, RZ, RZ, RZ ;  /* 0x000000ffff0d7224 */ /* 0x000fe200078e00ff */
[----:B------:R-:W3:Y:S01]  /*5070*/  LDCU.64 UR6, c[0x4][0x88] ;  /* 0x01001100ff0677ac */ /* 0x000ee20008000a00 */
[----:B------:R-:W4:Y:S01]  /*5080*/  LDCU.64 UR4, c[0x4][0x8] ;  /* 0x01000100ff0477ac */ /* 0x000f220008000a00 */
[----:B-1----:R-:W-:Y:S02]  /*5090*/  MOV R4, UR8 ;  /* 0x0000000800047c02 */ /* 0x002fe40008000f00 */
[----:B------:R-:W-:Y:S02]  /*50a0*/  MOV R5, UR9 ;  /* 0x0000000900057c02 */ /* 0x000fe40008000f00 */
[----:B---3--:R-:W-:Y:S01]  /*50b0*/  MOV R7, UR7 ;  /* 0x0000000700077c02 */ /* 0x008fe20008000f00 */
[----:B------:R-:W-:Y:S01]  /*50c0*/  IMAD.U32 R6, RZ, RZ, UR6 ;  /* 0x00000006ff067e24 */ /* 0x000fe2000f8e00ff */
[----:B----4-:R-:W-:Y:S01]  /*50d0*/  MOV R11, UR5 ;  /* 0x00000005000b7c02 */ /* 0x010fe20008000f00 */
[----:B------:R-:W-:Y:S02]  /*50e0*/  IMAD.U32 R10, RZ, RZ, UR4 ;  /* 0x00000004ff0a7e24 */ /* 0x000fe4000f8e00ff */
[----:B------:R-:W-:Y:S07]  /*50f0*/  LEPC R20, `(.L_x_81) ;  /* 0x000000001014794e */ /* 0x000fee0000000000 */
[----:B--2---:R-:W-:Y:S05]  /*5100*/  CALL.ABS.NOINC R2 ;  /* 0x0000000002007343 */ /* 0x004fea0003c00000 */
.L_x_81:
[----:B------:R-:W-:Y:S01]  /*5110*/  ISETP.NE.U32.AND P4, PT, R54, RZ, PT ;  /* 0x000000ff3600720c */ /* 0x000fe20003f85070 */
[----:B------:R-:W-:Y:S01]  /*5120*/  UISETP.NE.AND UP2, UPT, UR53, URZ, UPT ;  /* 0x000000ff3500728c */ /* 0x000fe2000bf45270 */
[----:B------:R-:W-:Y:S01]  /*5130*/  ISETP.NE.U32.AND P2, PT, RZ, UR38, PT ;  /* 0x00000026ff007c0c */ /* 0x000fe2000bf45070 */
[----:B------:R-:W-:Y:S01]  /*5140*/  UISETP.NE.U32.AND UP1, UPT, UR44, URZ, UPT ;  /* 0x000000ff2c00728c */ /* 0x000fe2000bf25070 */
[----:B------:R-:W-:Y:S01]  /*5150*/  ISETP.NE.AND.EX P4, PT, R55, RZ, PT, P4 ;  /* 0x000000ff3700720c */ /* 0x000fe20003f85340 */
[----:B------:R-:W-:Y:S01]  /*5160*/  UPLOP3.LUT UP0, UPT, UPT, UPT, UPT, 0x40, 0x4 ;  /* 0x000000000004789c */ /* 0x000fe20003f0e870 */
[----:B------:R-:W-:Y:S01]  /*5170*/  ISETP.NE.AND.EX P2, PT, RZ, UR39, PT, P2 ;  /* 0x00000027ff007c0c */ /* 0x000fe2000bf45320 */
[----:B------:R-:W-:Y:S01]  /*5180*/  UISETP.NE.AND.EX UP1, UPT, UR45, URZ, UPT, UP1 ;  /* 0x000000ff2d00728c */ /* 0x000fe2000bf25310 */
[----:B------:R-:W-:Y:S04]  /*5190*/  PLOP3.LUT P1, PT, PT, PT, UP2, 0x80, 0x8 ;  /* 0x000000000008781c */ /* 0x000fe80003f2f028 */
[----:B------:R-:W-:Y:S06]  /*51a0*/  @UP2 UPLOP3.LUT UP0, UPT, UPT, UPT, UP1, 0x80, 0x8 ;  /* 0x000000000008289c */ /* 0x000fec0003f0f010 */
[----:B------:R-:W-:Y:S01]  /*51b0*/  PLOP3.LUT P0, PT, PT, PT, UP0, 0x80, 0x8 ;  /* 0x000000000008781c */ /* 0x000fe20003f0f008 */
[----:B------:R-:W-:Y:S01]  /*51c0*/  @!UPT UIADD3 URZ, UPT, UPT, URZ, URZ, URZ ;  /* 0x000000fffffff290 */ /* 0x000fe2000fffe0ff */
[----:B------:R-:W-:Y:S11]  /*51d0*/  BRA.U !UP1, `(.L_x_83) ;  /* 0x0000000109387547 */ /* 0x000ff6000b800000 */
[----:B------:R-:W-:Y:S01]  /*51e0*/  UISETP.NE.U32.AND UP0, UPT, UR38, URZ, UPT ;  /* 0x000000ff2600728c */ /* 0x000fe2000bf05070 */
[----:B------:R-:W-:Y:S02]  /*51f0*/  HFMA2 R0, -RZ, RZ, 0, 5.9604644775390625e-08 ;  /* 0x00000001ff007431 */ /* 0x000fe400000001ff */
[----:B------:R-:W-:Y:S01]  /*5200*/  IMAD.MOV.U32 R60, RZ, RZ, 0x1 ;  /* 0x00000001ff3c7424 */ /* 0x000fe200078e00ff */
[----:B------:R-:W-:Y:S06]  /*5210*/  UISETP.NE.AND.EX UP0, UPT, UR39, URZ, UPT, UP0 ;  /* 0x000000ff2700728c */ /* 0x000fec000bf05300 */
[----:B------:R-:W-:Y:S05]  /*5220*/  PLOP3.LUT P3, PT, PT, PT, UP0, 0x80, 0x8 ;  /* 0x000000000008781c */ /* 0x000fea0003f6f008 */
[----:B------:R-:W1:Y:S01]  /*5230*/  @UP0 LDCU.64 UR6, c[0x0][0x888] ;  /* 0x00011100ff0607ac */ /* 0x000e620008000a00 */
[----:B------:R-:W-:Y:S07]  /*5240*/  @UP0 UIMAD UR4, UR36, UR44, URZ ;  /* 0x0000002c240402a4 */ /* 0x000fee000f8e02ff */
[----:B------:R-:W-:Y:S01]  /*5250*/  @!P3 PRMT R60, R0, 0x7610, R60 ;  /* 0x00007610003cb816 */ /* 0x000fe2000000003c */
[----:B-1----:R-:W-:Y:S03]  /*5260*/  @UP0 UIMAD.WIDE UR6, UR4, 0x4, UR6 ;  /* 0x00000004040608a5 */ /* 0x002fe6000f8e0206 */
[----:B------:R-:W1:Y:S03]  /*5270*/  @!UP0 LDCU UR4, c[0x0][0x880] ;  /* 0x00011000ff0487ac */ /* 0x000e660008000800 */
[----:B------:R-:W-:Y:S01]  /*5280*/  IMAD.U32 R2, RZ, RZ, UR6 ;  /* 0x00000006ff027e24 */ /* 0x000fe2000f8e00ff */
[----:B------:R-:W-:Y:S05]  /*5290*/  MOV R3, UR7 ;  /* 0x0000000700037c02 */ /* 0x000fea0008000f00 */
[----:B-----5:R2:W5:Y:S02]  /*52a0*/  @P3 LDG.E R35, desc[UR46][R2.64] ;  /* 0x0000002e02233981 */ /* 0x020564000c1e1900 */
[----:B-12---:R-:W-:Y:S02]  /*52b0*/  @!P3 IMAD.U32 R35, RZ, RZ, UR4 ;  /* 0x00000004ff23be24 */ /* 0x006fe4000f8e00ff */
.L_x_83:
[----:B------:R-:W-:Y:S05]  /*52c0*/  @!P4 BRA `(.L_x_84) ;  /* 0x000000000020c947 */ /* 0x000fea0003800000 */
[----:B------:R-:W-:Y:S04]  /*52d0*/  ISETP.NE.U32.AND P3, PT, R52, RZ, PT ;  /* 0x000000ff3400720c */ /* 0x000fe80003f65070 */
[----:B------:R-:W-:Y:S11]  /*52e0*/  ISETP.NE.AND.EX P3, PT, R53, RZ, PT, P3 ;  /* 0x000000ff3500720c */ /* 0x000ff60003f65330 */
[----:B------:R-:W-:Y:S02]  /*52f0*/  @!UPT UIADD3 URZ, UPT, UPT, URZ, URZ, URZ ;  /* 0x000000fffffff290 */ /* 0x000fe4000fffe0ff */
[----:B------:R-:W1:Y:S01]  /*5300*/  @P3 LDC.64 R2, c[0x0][0x8a8] ;  /* 0x00022a00ff023b82 */ /* 0x000e620000000a00 */
[----:B------:R-:W-:Y:S04]  /*5310*/  @P3 IMAD R0, R54, UR36, RZ ;  /* 0x0000002436003c24 */ /* 0x000fe8000f8e02ff */
[----:B-1----:R-:W-:Y:S05]  /*5320*/  @P3 IMAD.WIDE R2, R0, 0x4, R2 ;  /* 0x0000000400023825 */ /* 0x002fea00078e0202 */
[----:B-----5:R1:W5:Y:S02]  /*5330*/  @P3 LDG.E R33, desc[UR46][R2.64] ;  /* 0x0000002e02213981 */ /* 0x020364000c1e1900 */
[----:B-1----:R-:W2:Y:S02]  /*5340*/  @!P3 LDC R33, c[0x0][0x8a0] ;  /* 0x00022800ff21bb82 */ /* 0x002ea40000000800 */
.L_x_84:
[----:B-----5:R-:W-:Y:S01]  /*5350*/  FSETP.NEU.AND P3, PT, R35, RZ, PT ;  /* 0x000000ff2300720b */ /* 0x020fe20003f6d000 */
[----:B------:R-:W-:Y:S01]  /*5360*/  IMAD.U32 R2, RZ, RZ, UR56 ;  /* 0x00000038ff027e24 */ /* 0x000fe2000f8e00ff */
[----:B------:R-:W-:Y:S01]  /*5370*/  SEL R5, RZ, 0xffffffff, P2 ;  /* 0xffffffffff057807 */ /* 0x000fe20001000000 */
[----:B------:R-:W-:Y:S01]  /*5380*/  ULOP3.LUT UR4, UR51, 0x1, URZ, 0x3c, !UPT ;  /* 0x0000000133047892 */ /* 0x000fe2000f8e3cff */
[----:B------:R-:W-:Y:S01]  /*5390*/  @P1 LOP3.LUT P2, RZ, R60, 0xff, RZ, 0xc0, !PT ;  /* 0x000000ff3cff1812 */ /* 0x000fe2000784c0ff */
[----:B------:R-:W-:Y:S01]  /*53a0*/  BSSY B1, `(.L_x_85) ;  /* 0x000003d000017945 */ /* 0x000fe20003800000 */
[----:B------:R-:W-:Y:S01]  /*53b0*/  @P1 SEL R0, RZ, 0xffffffff, P3 ;  /* 0xffffffffff001807 */ /* 0x000fe20001800000 */
[----:B------:R-:W-:Y:S01]  /*53c0*/  IMAD.MOV.U32 R47, RZ, RZ, 0x1 ;  /* 0x00000001ff2f7424 */ /* 0x000fe200078e00ff */
[----:B------:R-:W-:Y:S01]  /*53d0*/  LEA R2, R2, UR48, 0x3 ;  /* 0x0000003002027c11 */ /* 0x000fe2000f8e18ff */
[----:B------:R-:W-:Y:S01]  /*53e0*/  IMAD.U32 R45, RZ, RZ, UR4 ;  /* 0x00000004ff2d7e24 */ /* 0x000fe2000f8e00ff */
[----:B------:R-:W-:Y:S01]  /*53f0*/  @P0 SEL R0, R5, R0, !P2 ;  /* 0x0000000005000207 */ /* 0x000fe20005000000 */
[----:B------:R-:W-:Y:S01]  /*5400*/  IMAD.U32 R46, RZ, RZ, UR56 ;  /* 0x00000038ff2e7e24 */ /* 0x000fe2000f8e00ff */
[C---:B------:R-:W-:Y:S02]  /*5410*/  LEA R44, R31.reuse, UR48, 0x3 ;  /* 0x000000301f2c7c11 */ /* 0x040fe4000f8e18ff */
[----:B------:R-:W-:Y:S02]  /*5420*/  CS2R R50, SRZ ;  /* 0x0000000000327805 */ /* 0x000fe4000001ff00 */
[----:B------:R-:W-:Y:S02]  /*5430*/  @P1 LOP3.LUT R0, R0, 0x1, RZ, 0xc0, !PT ;  /* 0x0000000100001812 */ /* 0x000fe400078ec0ff */
[----:B------:R-:W-:Y:S02]  /*5440*/  CS2R R48, SRZ ;  /* 0x0000000000307805 */ /* 0x000fe4000001ff00 */
[----:B------:R-:W-:Y:S02]  /*5450*/  SHF.L.U32 R3, R68, 0x1f, RZ ;  /* 0x0000001f44037819 */ /* 0x000fe400000006ff */
[----:B------:R-:W-:Y:S02]  /*5460*/  CS2R R42, SRZ ;  /* 0x00000000002a7805 */ /* 0x000fe4000001ff00 */
[----:B------:R-:W-:Y:S02]  /*5470*/  ISETP.NE.U32.OR P5, PT, R0, 0x1, !P1 ;  /* 0x000000010000780c */ /* 0x000fe40004fa5470 */
[----:B------:R-:W-:Y:S02]  /*5480*/  CS2R R40, SRZ ;  /* 0x0000000000287805 */ /* 0x000fe4000001ff00 */
[----:B------:R-:W-:Y:S02]  /*5490*/  PLOP3.LUT P2, PT, PT, PT, UP1, 0x80, 0x8 ;  /* 0x000000000008781c */ /* 0x000fe40003f4f018 */
[----:B------:R-:W-:Y:S02]  /*54a0*/  LEA.HI R34, R31, R31, RZ, 0x1 ;  /* 0x0000001f1f227211 */ /* 0x000fe400078f08ff */
[----:B------:R-:W-:Y:S02]  /*54b0*/  LOP3.LUT P4, R72, R60, 0xff, RZ, 0xc0, !PT ;  /* 0x000000ff3c487812 */ /* 0x000fe4000788c0ff */
[----:B------:R-:W-:Y:S02]  /*54c0*/  SEL R4, RZ, 0xffffffff, P3 ;  /* 0xffffffffff047807 */ /* 0x000fe40001800000 */
[----:B------:R-:W-:Y:S02]  /*54d0*/  P2R R74, PR, RZ, 0x20 ;  /* 0x00000020ff4a7803 */ /* 0x000fe40000000000 */
[----:B------:R-:W-:Y:S03]  /*54e0*/  @P5 SHF.L.U32 R0, R45, 0x1f, RZ ;  /* 0x0000001f2d005819 */ /* 0x000fe600000006ff */
[----:B------:R-:W-:Y:S01]  /*54f0*/  @P2 SEL R4, R5, R4, !P4 ;  /* 0x0000000405042207 */ /* 0x000fe20006000000 */
[----:B------:R1:W3:Y:S03]  /*5500*/  @P5 SYNCS.PHASECHK.TRANS64.TRYWAIT P1, [R2+URZ+0x30], R0 ;  /* 0x00003000020055a7 */ /* 0x0002e600080211ff */
[----:B------:R-:W-:Y:S04]  /*5510*/  LOP3.LUT R4, R4, 0x1, RZ, 0xc0, !PT ;  /* 0x0000000104047812 */ /* 0x000fe800078ec0ff */
[----:B------:R-:W-:Y:S04]  /*5520*/  ISETP.NE.U32.AND P2, PT, R4, 0x1, PT ;  /* 0x000000010400780c */ /* 0x000fe80003f45070 */
[----:B------:R-:W-:Y:S01]  /*5530*/  P2R R76, PR, RZ, 0x4 ;  /* 0x00000004ff4c7803 */ /* 0x000fe20000000000 */
[----:B------:R4:W2:Y:S01]  /*5540*/  SYNCS.PHASECHK.TRANS64.TRYWAIT P0, [R44+URZ+0x90], R3 ;  /* 0x000090032c0075a7 */ /* 0x0008a200080011ff */
[C---:B-1----:R-:W-:Y:S01]  /*5550*/  IMAD.SHL.U32 R0, R34.reuse, 0x20, RZ ;  /* 0x0000002022007824 */ /* 0x042fe200078e00ff */
[----:B------:R-:W-:Y:S04]  /*5560*/  LOP3.LUT R34, R34, 0xffe, RZ, 0xc0, !PT ;  /* 0x00000ffe22227812 */ /* 0x000fe800078ec0ff */
[----:B------:R-:W-:Y:S01]  /*5570*/  LOP3.LUT R0, R0, 0xffffffc0, RZ, 0xc0, !PT ;  /* 0xffffffc000007812 */ /* 0x000fe200078ec0ff */
[----:B------:R-:W-:Y:S04]  /*5580*/  IMAD.IADD R34, R31, 0x1, -R34 ;  /* 0x000000011f227824 */ /* 0x000fe800078e0a22 */
[----:B------:R-:W-:Y:S04]  /*5590*/  IMAD.IADD R0, R32, 0x1, R0 ;  /* 0x0000000120007824 */ /* 0x000fe800078e0200 */
[----:B------:R-:W-:Y:S01]  /*55a0*/  IMAD R34, R34, 0x100000, R0 ;  /* 0x0010000022227824 */ /* 0x000fe200078e0200 */
[----:B---3--:R-:W-:Y:S01]  /*55b0*/  @P5 SEL R47, RZ, 0x1, !P1 ;  /* 0x00000001ff2f5807 */ /* 0x008fe20004800000 */
[----:B----4-:R-:W-:Y:S06]  /*55c0*/  @!P5 BRA `(.L_x_86) ;  /* 0x000000000068d947 */ /* 0x010fec0003800000 */
[----:B------:R-:W-:Y:S01]  /*55d0*/  HFMA2 R43, -RZ, RZ, 0, 0 ;  /* 0x00000000ff2b7431 */ /* 0x000fe200000001ff */
[----:B------:R-:W-:Y:S01]  /*55e0*/  ISETP.NE.AND P1, PT, R47, RZ, PT ;  /* 0x000000ff2f00720c */ /* 0x000fe20003f25270 */
[----:B------:R-:W-:Y:S01]  /*55f0*/  IMAD.U32 R0, RZ, RZ, UR56 ;  /* 0x00000038ff007e24 */ /* 0x000fe2000f8e00ff */
[----:B------:R-:W-:Y:S11]  /*5600*/  BSSY B0, `(.L_x_87) ;  /* 0x0000005000007945 */ /* 0x000ff60003800000 */
[----:B------:R-:W-:Y:S05]  /*5610*/  @P1 BRA `(.L_x_88) ;  /* 0x00000000000c1947 */ /* 0x000fea0003800000 */
[----:B------:R-:W-:Y:S04]  /*5620*/  SHF.L.U32 R4, R45, 0x1f, RZ ;  /* 0x0000001f2d047819 */ /* 0x000fe800000006ff */
[----:B------:R-:W1:Y:S02]  /*5630*/  SYNCS.PHASECHK.TRANS64.TRYWAIT P1, [R2+URZ+0x30], R4 ;  /* 0x00003004020075a7 */ /* 0x000e6400080211ff */
[----:B-1----:R-:W-:Y:S05]  /*5640*/  @!P1 BRA `(.L_x_89) ;  /* 0x0000001c00849947 */ /* 0x002fea0003800000 */
.L_x_88:
[----:B------:R-:W-:Y:S05]  /*5650*/  BSYNC B0 ;  /* 0x0000000000007941 */ /* 0x000fea0003800000 */
.L_x_87:
[----:B------:R-:W-:Y:S01]  /*5660*/  ISETP.NE.AND P1, PT, R76, RZ, PT ;  /* 0x000000ff4c00720c */ /* 0x000fe20003f25270 */
[----:B------:R-:W-:Y:S01]  /*5670*/  IMAD.MOV.U32 R42, RZ, RZ, RZ ;  /* 0x000000ffff2a7224 */ /* 0x000fe200078e00ff */
[----:B------:R-:W-:Y:S02]  /*5680*/  CS2R R40, SRZ ;  /* 0x0000000000287805 */ /* 0x000fe4000001ff00 */
[----:B------:R-:W-:Y:S02]  /*5690*/  CS2R R50, SRZ ;  /* 0x0000000000327805 */ /* 0x000fe4000001ff00 */
[----:B------:R-:W-:Y:S07]  /*56a0*/  CS2R R48, SRZ ;  /* 0x0000000000307805 */ /* 0x000fee000001ff00 */
[----:B-1----:R-:W-:Y:S01]  /*56b0*/  @P1 IMAD R2, R0, 0x800, R64 ;  /* 0x0000080000021824 */ /* 0x002fe200078e0240 */
[----:B------:R-:W-:Y:S05]  /*56c0*/  @P1 WARPSYNC.ALL ;  /* 0x0000000000001948 */ /* 0x000fea0003800000 */
[----:B------:R-:W-:Y:S01]  /*56d0*/  @P1 LEA R2, R2, UR48, 0x1 ;  /* 0x0000003002021c11 */ /* 0x000fe2000f8e08ff */
[----:B------:R-:W-:Y:S04]  /*56e0*/  UIADD3 UR5, UPT, UPT, UR56, 0x1, URZ ;  /* 0x0000000138057890 */ /* 0x000fe8000fffe0ff */
[----:B------:R1:W3:Y:S01]  /*56f0*/  @P1 LDSM.16.M88.4 R40, [R2+0x200] ;  /* 0x000200000228183b */ /* 0x0002e20000000200 */
[----:B------:R-:W-:Y:S01]  /*5700*/  UISETP.NE.AND UP0, UPT, UR5, 0x3, UPT ;  /* 0x000000030500788c */ /* 0x000fe2000bf05270 */
[----:B------:R-:W-:Y:S03]  /*5710*/  @P1 IMAD R0, R69, 0x2, R2 ;  /* 0x0000000245001824 */ /* 0x000fe600078e0202 */
[----:B------:R-:W-:Y:S02]  /*5720*/  USEL UR4, URZ, 0x1, UP0 ;  /* 0x00000001ff047887 */ /* 0x000fe40008000000 */
[----:B------:R1:W4:Y:S01]  /*5730*/  @P1 LDSM.16.M88.4 R48, [R0+0x200] ;  /* 0x000200000030183b */ /* 0x0003220000000200 */
[----:B------:R-:W-:Y:S03]  /*5740*/  USEL UR5, UR5, URZ, UP0 ;  /* 0x000000ff05057287 */ /* 0x000fe60008000000 */
[----:B------:R-:W-:Y:S03]  /*5750*/  LOP3.LUT R45, R45, UR4, RZ, 0x3c, !PT ;  /* 0x000000042d2d7c12 */ /* 0x000fe6000f8e3cff */
[----:B------:R-:W-:Y:S02]  /*5760*/  IMAD.U32 R46, RZ, RZ, UR5 ;  /* 0x00000005ff2e7e24 */ /* 0x000fe4000f8e00ff */
.L_x_86:
[----:B------:R-:W-:Y:S05]  /*5770*/  BSYNC B1 ;  /* 0x0000000000017941 */ /* 0x000fea0003800000 */
.L_x_85:
[----:B-1----:R-:W-:Y:S04]  /*5780*/  SHF.R.U32.HI R0, RZ, 0x15, R34 ;  /* 0x00000015ff007819 */ /* 0x002fe80000011622 */
[----:B------:R-:W-:Y:S01]  /*5790*/  LOP3.LUT P1, RZ, R0, 0x3, R65, 0x48, !PT ;  /* 0x0000000300ff7812 */ /* 0x000fe20007824841 */
[----:B------:R-:W-:Y:S01]  /*57a0*/  @!UPT UIADD3 URZ, UPT, UPT, URZ, URZ, URZ ;  /* 0x000000fffffff290 */ /* 0x000fe2000fffe0ff */
[----:B--2---:R-:W-:Y:S11]  /*57b0*/  @P0 BRA `(.L_x_90) ;  /* 0x0000000000080947 */ /* 0x004ff60003800000 */
[----:B------:R-:W1:Y:S02]  /*57c0*/  SYNCS.PHASECHK.TRANS64.TRYWAIT P0, [R44+URZ+0x90], R3 ;  /* 0x000090032c0075a7 */ /* 0x000e6400080011ff */
[----:B-1----:R-:W-:Y:S05]  /*57d0*/  @!P0 BRA `(.L_x_91) ;  /* 0x0000001c00348947 */ /* 0x002fea0003800000 */
.L_x_90:
[----:B------:R-:W-:Y:S05]  /*57e0*/  @!P1 BRA `(.L_x_92) ;  /* 0x0000000000409947 */ /* 0x000fea0003800000 */
[----:B------:R-:W2:Y:S01]  /*57f0*/  LDCU.64 UR8, c[0x4][0x70] ;  /* 0x01000e00ff0877ac */ /* 0x000ea20008000a00 */
[----:B-1----:R-:W-:Y:S01]  /*5800*/  MOV R3, 0x0 ;  /* 0x0000000000037802 */ /* 0x002fe20000000f00 */
[----:B------:R-:W-:Y:S02]  /*5810*/  HFMA2 R12, -RZ, RZ, 0, 5.9604644775390625e-08 ;  /* 0x00000001ff0c7431 */ /* 0x000fe400000001ff */
[----:B------:R-:W-:Y:S02]  /*5820*/  IMAD.MOV.U32 R8, RZ, RZ, 0x192 ;  /* 0x00000192ff087424 */ /* 0x000fe400078e00ff */
[----:B------:R-:W-:Y:S01]  /*5830*/  IMAD.MOV.U32 R13, RZ, RZ, RZ ;  /* 0x000000ffff0d7224 */ /* 0x000fe200078e00ff */
[----:B------:R-:W1:Y:S01]  /*5840*/  LDCU.64 UR6, c[0x4][0x78] ;  /* 0x01000f00ff0677ac */ /* 0x000e620008000a00 */
[----:B------:R-:W3:Y:S01]  /*5850*/  LDC.64 R2, c[0x4][R3] ;  /* 0x0100000003027b82 */ /* 0x000ee20000000a00 */
[----:B------:R-:W5:Y:S01]  /*5860*/  LDCU.64 UR4, c[0x4][0x10] ;  /* 0x01000200ff0477ac */ /* 0x000f620008000a00 */
[----:B--2---:R-:W-:Y:S01]  /*5870*/  MOV R5, UR9 ;  /* 0x0000000900057c02 */ /* 0x004fe20008000f00 */
[----:B------:R-:W-:Y:S01]  /*5880*/  IMAD.U32 R4, RZ, RZ, UR8 ;  /* 0x00000008ff047e24 */ /* 0x000fe2000f8e00ff */
[----:B-1----:R-:W-:Y:S01]  /*5890*/  MOV R7, UR7 ;  /* 0x0000000700077c02 */ /* 0x002fe20008000f00 */
[----:B------:R-:W-:Y:S01]  /*58a0*/  IMAD.U32 R6, RZ, RZ, UR6 ;  /* 0x00000006ff067e24 */ /* 0x000fe2000f8e00ff */
[----:B-----5:R-:W-:Y:S01]  /*58b0*/  MOV R11, UR5 ;  /* 0x00000005000b7c02 */ /* 0x020fe20008000f00 */
[----:B------:R-:W-:Y:S02]  /*58c0*/  IMAD.U32 R10, RZ, RZ, UR4 ;  /* 0x00000004ff0a7e24 */ /* 0x000fe4000f8e00ff */
[----:B------:R-:W-:Y:S07]  /*58d0*/  LEPC R20, `(.L_x_92) ;  /* 0x000000001014794e */ /* 0x000fee0000000000 */
[----:B---34-:R-:W-:Y:S05]  /*58e0*/  CALL.ABS.NOINC R2 ;  /* 0x0000000002007343 */ /* 0x018fea0003c00000 */
.L_x_92:
[----:B------:R-:W-:Y:S05]  /*58f0*/  WARPSYNC.ALL ;  /* 0x0000000000007948 */ /* 0x000fea0003800000 */
[----:B------:R-:W-:Y:S01]  /*5900*/  R2UR UR4, R34 ;  /* 0x00000000220472ca */ /* 0x000fe200000e0000 */
[----:B-1-3--:R-:W-:Y:S01]  /*5910*/  HADD2.F32 R3, -RZ, R40.H0_H0 ;  /* 0x20000028ff037230 */ /* 0x00afe20000004100 */
[----:B------:R-:W-:Y:S01]  /*5920*/  SHF.L.U32 R75, R69, 0x1, RZ ;  /* 0x00000001454b7819 */ /* 0x000fe200000006ff */
[----:B------:R-:W-:Y:S01]  /*5930*/  HADD2.F32 R20, -RZ, R42.H0_H0 ;  /* 0x2000002aff147230 */ /* 0x000fe20000004100 */
[----:B------:R-:W-:Y:S01]  /*5940*/  ISETP.NE.AND P0, PT, R70, RZ, PT ;  /* 0x000000ff4600720c */ /* 0x000fe20003f05270 */
[----:B------:R-:W-:Y:S08]  /*5950*/  BSSY.RECONVERGENT B0, `(.L_x_93) ;  /* 0x000004d000007945 */ /* 0x000ff00003800200 */
[----:B------:R-:W1:Y:S02]  /*5960*/  LDTM.16dp256bit.x4 R4, tmem[UR4] ;  /* 0x00000004000479ee */ /* 0x000e640008120000 */
[C---:B-1----:R-:W-:Y:S01]  /*5970*/  FMUL R0, R33.reuse, R4 ;  /* 0x0000000421007220 */ /* 0x042fe20000400000 */
[----:B------:R-:W-:Y:S02]  /*5980*/  HADD2.F32 R4, -RZ, R40.H1_H1 ;  /* 0x30000028ff047230 */ /* 0x000fe40000004100 */
[----:B------:R-:W-:Y:S01]  /*5990*/  FMUL R2, R33, R5 ;  /* 0x0000000521027220 */ /* 0x000fe20000400000 */
[--C-:B------:R-:W-:Y:S02]  /*59a0*/  HADD2.F32 R5, -RZ, R41.reuse.H0_H0 ;  /* 0x20000029ff057230 */ /* 0x100fe40000004100 */
[----:B------:R-:W-:Y:S01]  /*59b0*/  FFMA R0, R35, R3, R0 ;  /* 0x0000000323007223 */ /* 0x000fe20000000000 */
[----:B------:R-:W-:Y:S01]  /*59c0*/  FMUL R3, R33, R6 ;  /* 0x0000000621037220 */ /* 0x000fe20000400000 */
[----:B------:R-:W-:Y:S02]  /*59d0*/  HADD2.F32 R6, -RZ, R41.H1_H1 ;  /* 0x30000029ff067230 */ /* 0x000fe40000004100 */
[----:B------:R-:W-:Y:S01]  /*59e0*/  FFMA R2, R35, R4, R2 ;  /* 0x0000000423027223 */ /* 0x000fe20000000002 */
[----:B------:R-:W-:Y:S01]  /*59f0*/  FMUL R7, R33, R7 ;  /* 0x0000000721077220 */ /* 0x000fe20000400000 */
[----:B------:R-:W-:Y:S01]  /*5a00*/  FFMA R3, R35, R5, R3 ;  /* 0x0000000523037223 */ /* 0x000fe20000000003 */
[C---:B------:R-:W-:Y:S01]  /*5a10*/  FMUL R4, R33.reuse, R8 ;  /* 0x0000000821047220 */ /* 0x040fe20000400000 */
[----:B------:R-:W-:Y:S01]  /*5a20*/  FMUL R5, R33, R9 ;  /* 0x0000000921057220 */ /* 0x000fe20000400000 */
[----:B------:R-:W-:Y:S01]  /*5a30*/  F2FP.F16.F32.PACK_AB R36, R2, R0 ;  /* 0x000000000224723e */ /* 0x000fe200000000ff */
[C---:B------:R-:W-:Y:S01]  /*5a40*/  FFMA R7, R35.reuse, R6, R7 ;  /* 0x0000000623077223 */ /* 0x040fe20000000007 */
[----:B------:R-:W-:Y:S02]  /*5a50*/  HADD2.F32 R0, -RZ, R42.H1_H1 ;  /* 0x3000002aff007230 */ /* 0x000fe40000004100 */
[----:B------:R-:W-:Y:S01]  /*5a60*/  FFMA R4, R35, R20, R4 ;  /* 0x0000001423047223 */ /* 0x000fe20000000004 */
[--C-:B------:R-:W-:Y:S02]  /*5a70*/  HADD2.F32 R2, -RZ, R43.reuse.H0_H0 ;  /* 0x2000002bff027230 */ /* 0x100fe40000004100 */
[----:B------:R-:W-:Y:S01]  /*5a80*/  FMUL R6, R33, R10 ;  /* 0x0000000a21067220 */ /* 0x000fe20000400000 */
[----:B------:R-:W-:Y:S01]  /*5a90*/  F2FP.F16.F32.PACK_AB R37, R7, R3 ;  /* 0x000000030725723e */ /* 0x000fe200000000ff */
[----:B------:R-:W-:Y:S02]  /*5aa0*/  HADD2.F32 R3, -RZ, R43.H1_H1 ;  /* 0x3000002bff037230 */ /* 0x000fe40000004100 */
[----:B------:R-:W-:Y:S01]  /*5ab0*/  FFMA R5, R35, R0, R5 ;  /* 0x0000000023057223 */ /* 0x000fe20000000005 */
[C---:B------:R-:W-:Y:S01]  /*5ac0*/  FMUL R11, R33.reuse, R11 ;  /* 0x0000000b210b7220 */ /* 0x040fe20000400000 */
[--C-:B----4-:R-:W-:Y:S02]  /*5ad0*/  HADD2.F32 R7, -RZ, R48.reuse.H0_H0 ;  /* 0x20000030ff077230 */ /* 0x110fe40000004100 */
[C---:B------:R-:W-:Y:S01]  /*5ae0*/  FMUL R8, R33.reuse, R12 ;  /* 0x0000000c21087220 */ /* 0x040fe20000400000 */
[----:B------:R-:W-:Y:S02]  /*5af0*/  HADD2.F32 R0, -RZ, R48.H1_H1 ;  /* 0x30000030ff007230 */ /* 0x000fe40000004100 */
[----:B------:R-:W-:Y:S01]  /*5b00*/  FMUL R9, R33, R13 ;  /* 0x0000000d21097220 */ /* 0x000fe20000400000 */
[C---:B------:R-:W-:Y:S01]  /*5b10*/  FFMA R6, R35.reuse, R2, R6 ;  /* 0x0000000223067223 */ /* 0x040fe20000000006 */
[C---:B------:R-:W-:Y:S01]  /*5b20*/  FFMA R11, R35.reuse, R3, R11 ;  /* 0x00000003230b7223 */ /* 0x040fe2000000000b */
[C---:B------:R-:W-:Y:S01]  /*5b30*/  FFMA R8, R35.reuse, R7, R8 ;  /* 0x0000000723087223 */ /* 0x040fe20000000008 */
[----:B------:R-:W-:Y:S01]  /*5b40*/  FFMA R9, R35, R0, R9 ;  /* 0x0000000023097223 */ /* 0x000fe20000000009 */
[--C-:B------:R-:W-:Y:S02]  /*5b50*/  HADD2.F32 R2, -RZ, R49.reuse.H0_H0 ;  /* 0x20000031ff027230 */ /* 0x100fe40000004100 */
[C---:B------:R-:W-:Y:S01]  /*5b60*/  FMUL R10, R33.reuse, R14 ;  /* 0x0000000e210a7220 */ /* 0x040fe20000400000 */
[----:B------:R-:W-:Y:S02]  /*5b70*/  HADD2.F32 R0, -RZ, R49.H1_H1 ;  /* 0x30000031ff007230 */ /* 0x000fe40000004100 */
[----:B------:R-:W-:Y:S01]  /*5b80*/  FMUL R15, R33, R15 ;  /* 0x0000000f210f7220 */ /* 0x000fe20000400000 */
[----:B------:R-:W-:Y:S01]  /*5b90*/  F2FP.F16.F32.PACK_AB R38, R5, R4 ;  /* 0x000000040526723e */ /* 0x000fe200000000ff */
[----:B------:R-:W-:Y:S01]  /*5ba0*/  FFMA R10, R35, R2, R10 ;  /* 0x00000002230a7223 */ /* 0x000fe2000000000a */
[----:B------:R-:W-:Y:S01]  /*5bb0*/  FMUL R12, R33, R16 ;  /* 0x00000010210c7220 */ /* 0x000fe20000400000 */
[----:B------:R-:W-:Y:S01]  /*5bc0*/  FFMA R15, R35, R0, R15 ;  /* 0x00000000230f7223 */ /* 0x000fe2000000000f */
[--C-:B------:R-:W-:Y:S01]  /*5bd0*/  HADD2.F32 R0, -RZ, R50.reuse.H0_H0 ;  /* 0x20000032ff007230 */ /* 0x100fe20000004100 */
[----:B------:R-:W-:Y:S01]  /*5be0*/  MOV R5, UR56 ;  /* 0x0000003800057c02 */ /* 0x000fe20008000f00 */
[----:B------:R-:W-:Y:S02]  /*5bf0*/  HADD2.F32 R2, -RZ, R50.H1_H1 ;  /* 0x30000032ff027230 */ /* 0x000fe40000004100 */
[C---:B------:R-:W-:Y:S01]  /*5c00*/  FMUL R13, R33.reuse, R17 ;  /* 0x00000011210d7220 */ /* 0x040fe20000400000 */
[--C-:B------:R-:W-:Y:S02]  /*5c10*/  HADD2.F32 R3, -RZ, R51.reuse.H0_H0 ;  /* 0x20000033ff037230 */ /* 0x100fe40000004100 */
[C---:B------:R-:W-:Y:S01]  /*5c20*/  FMUL R14, R33.reuse, R18 ;  /* 0x00000012210e7220 */ /* 0x040fe20000400000 */
[----:B------:R-:W-:Y:S02]  /*5c30*/  HADD2.F32 R4, -RZ, R51.H1_H1 ;  /* 0x30000033ff047230 */ /* 0x000fe40000004100 */
[----:B------:R-:W-:Y:S01]  /*5c40*/  FMUL R19, R33, R19 ;  /* 0x0000001321137220 */ /* 0x000fe20000400000 */
[----:B------:R-:W-:Y:S01]  /*5c50*/  FFMA R12, R35, R0, R12 ;  /* 0x00000000230c7223 */ /* 0x000fe2000000000c */
[----:B------:R-:W-:Y:S01]  /*5c60*/  LEA R5, R5, R64, 0xb ;  /* 0x0000004005057211 */ /* 0x000fe200078e58ff */
[C---:B------:R-:W-:Y:S01]  /*5c70*/  FFMA R13, R35.reuse, R2, R13 ;  /* 0x00000002230d7223 */ /* 0x040fe2000000000d */
[C---:B------:R-:W-:Y:S01]  /*5c80*/  FFMA R14, R35.reuse, R3, R14 ;  /* 0x00000003230e7223 */ /* 0x040fe2000000000e */
[----:B------:R-:W-:Y:S01]  /*5c90*/  FFMA R19, R35, R4, R19 ;  /* 0x0000000423137223 */ /* 0x000fe20000000013 */
[----:B------:R-:W-:Y:S02]  /*5ca0*/  F2FP.F16.F32.PACK_AB R39, R11, R6 ;  /* 0x000000060b27723e */ /* 0x000fe400000000ff */
[----:B------:R-:W-:Y:S02]  /*5cb0*/  LEA R5, R5, UR48, 0x1 ;  /* 0x0000003005057c11 */ /* 0x000fe4000f8e08ff */
[----:B------:R-:W-:Y:S02]  /*5cc0*/  F2FP.F16.F32.PACK_AB R8, R9, R8 ;  /* 0x000000080908723e */ /* 0x000fe400000000ff */
[----:B------:R-:W-:Y:S01]  /*5cd0*/  F2FP.F16.F32.PACK_AB R9, R15, R10 ;  /* 0x0000000a0f09723e */ /* 0x000fe200000000ff */
[----:B------:R1:W-:Y:S01]  /*5ce0*/  STSM.16.M88.4 [R5+0x200], R36 ;  /* 0x0002002405007844 */ /* 0x0003e20000000200 */
[----:B------:R-:W-:Y:S02]  /*5cf0*/  F2FP.F16.F32.PACK_AB R10, R13, R12 ;  /* 0x0000000c0d0a723e */ /* 0x000fe400000000ff */
[----:B------:R-:W-:Y:S02]  /*5d00*/  F2FP.F16.F32.PACK_AB R11, R19, R14 ;  /* 0x0000000e130b723e */ /* 0x000fe400000000ff */
[----:B------:R-:W-:Y:S05]  /*5d10*/  IADD3 R0, PT, PT, R75, 0x200, R5 ;  /* 0x000002004b007810 */ /* 0x000fea0007ffe005 */
[----:B------:R1:W-:Y:S01]  /*5d20*/  STSM.16.M88.4 [R0], R8 ;  /* 0x0000000800007844 */ /* 0x0003e20000000200 */
[----:B------:R-:W-:Y:S01]  /*5d30*/  @!PT LDS RZ, [RZ] ;  /* 0x00000000fffff984 */ /* 0x000fe20000000800 */
[----:B------:R-:W-:Y:S01]  /*5d40*/  @!PT LDS RZ, [RZ] ;  /* 0x00000000fffff984 */ /* 0x000fe20000000800 */
[----:B------:R-:W-:Y:S01]  /*5d50*/  @!PT LDS RZ, [RZ] ;  /* 0x00000000fffff984 */ /* 0x000fe20000000800 */
[----:B------:R-:W-:Y:S01]  /*5d60*/  @!PT LDS RZ, [RZ] ;  /* 0x00000000fffff984 */ /* 0x000fe20000000800 */
[----:B------:R2:W-:Y:S07]  /*5d70*/  MEMBAR.ALL.CTA ;  /* 0x0000000000007992 */ /* 0x0005ee0000008000 */
[----:B--2---:R-:W2:Y:S02]  /*5d80*/  FENCE.VIEW.ASYNC.S ;  /* 0x00000000000073c6 */ /* 0x004ea40000000000 */
[----:B--2---:R-:W-:Y:S06]  /*5d90*/  BAR.SYNC.DEFER_BLOCKING 0x1, 0x80 ;  /* 0x0042000000007b1d */ /* 0x004fec0000010000 */
[----:B------:R-:W-:Y:S05]  /*5da0*/  @P0 BRA `(.L_x_94) ;  /* 0x00000000001c0947 */ /* 0x000fea0003800000 */
[----:B------:R-:W-:Y:S02]  /*5db0*/  UIADD3 UR6, UP0, UPT, UR54, 0x680, URZ ;  /* 0x0000068036067890 */ /* 0x000fe4000ff1e0ff */
[----:B------:R-:W-:Y:S02]  /*5dc0*/  ULEA UR4, UR56, UR48, 0xc ;  /* 0x0000003038047291 */ /* 0x000fe4000f8e60ff */
[----:B------:R-:W-:Y:S02]  /*5dd0*/  UIADD3.X UR7, UPT, UPT, URZ, UR55, URZ, UP0, !UPT ;  /* 0x00000037ff077290 */ /* 0x000fe400087fe4ff */
[----:B------:R-:W-:Y:S01]  /*5de0*/  UIADD3 UR40, UPT, UPT, UR4, 0x200, URZ ;  /* 0x0000020004287890 */ /* 0x000fe2000fffe0ff */
[----:B------:R-:W-:Y:S08]  /*5df0*/  UMOV UR43, UR36 ;  /* 0x00000024002b7c82 */ /* 0x000ff00008000000 */
[----:B------:R2:W-:Y:S02]  /*5e00*/  UTMASTG.3D [UR40], [UR6] ;  /* 0x00000028060073b5 */ /* 0x0005e40008010000 */
[----:B--2---:R0:W-:Y:S02]  /*5e10*/  UTMACMDFLUSH ;  /* 0x00000000000079b7 */ /* 0x0041e40000000000 */
.L_x_94:
[----:B------:R-:W-:Y:S05]  /*5e20*/  BSYNC.RECONVERGENT B0 ;  /* 0x0000000000007941 */ /* 0x000fea0003800200 */
.L_x_93:
[----:B------:R-:W-:Y:S01]  /*5e30*/  UIADD3 UR40, UPT, UPT, UR56, 0x1, URZ ;  /* 0x0000000138287890 */ /* 0x000fe2000fffe0ff */
[----:B------:R-:W-:Y:S03]  /*5e40*/  BSSY.RECONVERGENT B0, `(.L_x_95) ;  /* 0x0000005000007945 */ /* 0x000fe60003800200 */
[----:B------:R-:W-:Y:S04]  /*5e50*/  UISETP.NE.AND UP0, UPT, UR40, 0x3, UPT ;  /* 0x000000032800788c */ /* 0x000fe8000bf05270 */
[----:B------:R-:W-:Y:S01]  /*5e60*/  USEL UR43, UR40, URZ, UP0 ;  /* 0x000000ff282b7287 */ /* 0x000fe20008000000 */
[----:B------:R-:W-:Y:S11]  /*5e70*/  @P0 BRA `(.L_x_96) ;  /* 0x0000000000040947 */ /* 0x000ff60003800000 */
[----:B------:R-:W-:Y:S04]  /*5e80*/  DEPBAR.LE SB0, 0x1 ;  /* 0x000080400000791a */ /* 0x000fe80000000000 */
.L_x_96:
[----:B------:R-:W-:Y:S05]  /*5e90*/  BSYNC.RECONVERGENT B0 ;  /* 0x0000000000007941 */ /* 0x000fea0003800200 */
.L_x_95:
[----:B------:R-:W-:Y:S01]  /*5ea0*/  BAR.SYNC.DEFER_BLOCKING 0x1, 0x80 ;  /* 0x0042000000007b1d */ /* 0x000fe20000010000 */
[----:B------:R-:W-:Y:S01]  /*5eb0*/  ISETP.NE.AND P1, PT, R74, RZ, PT ;  /* 0x000000ff4a00720c */ /* 0x000fe20003f25270 */
[----:B------:R-:W-:Y:S01]  /*5ec0*/  UISETP.NE.AND UP0, UPT, UR50, URZ, UPT ;  /* 0x000000ff3200728c */ /* 0x000fe2000bf05270 */
[----:B------:R-:W-:Y:S11]  /*5ed0*/  LEA R2, R46, UR48, 0x3 ;  /* 0x000000302e027c11 */ /* 0x000ff6000f8e18ff */
[----:B------:R-:W-:Y:S01]  /*5ee0*/  @P1 SHF.L.U32 R3, R45, 0x1f, RZ ;  /* 0x0000001f2d031819 */ /* 0x000fe200000006ff */
[----:B------:R-:W-:Y:S06]  /*5ef0*/  BRA.U !UP0, `(.L_x_97) ;  /* 0x0000000108247547 */ /* 0x000fec000b800000 */
[----:B------:R-:W-:Y:S01]  /*5f00*/  IMAD.U32 R4, RZ, RZ, UR49 ;  /* 0x00000031ff047e24 */ /* 0x000fe2000f8e00ff */
[----:B-1----:R-:W-:Y:S01]  /*5f10*/  MOV R0, UR37 ;  /* 0x0000002500007c02 */ /* 0x002fe20008000f00 */
[----:B------:R-:W-:Y:S03]  /*5f20*/  UIADD3 UR49, UPT, UPT, UR49, 0x1, URZ ;  /* 0x0000000131317890 */ /* 0x000fe6000fffe0ff */
[----:B------:R-:W-:Y:S01]  /*5f30*/  @P1 LEA R4, R4, UR48, 0x3 ;  /* 0x0000003004041c11 */ /* 0x000fe2000f8e18ff */
[----:B------:R-:W-:Y:S04]  /*5f40*/  UISETP.NE.AND UP0, UPT, UR49, 0x3, UPT ;  /* 0x000000033100788c */ /* 0x000fe8000bf05270 */
[----:B------:R-:W-:Y:S01]  /*5f50*/  @P1 VIADD R4, R4, 0x48 ;  /* 0x0000004804041836 */ /* 0x000fe20000000000 */
[----:B------:R-:W-:Y:S04]  /*5f60*/  USEL UR49, UR49, URZ, UP0 ;  /* 0x000000ff31317287 */ /* 0x000fe80008000000 */
[----:B------:R-:W-:Y:S04]  /*5f70*/  @P1 PRMT R0, R0, 0x654, R4 ;  /* 0x0000065400001816 */ /* 0x000fe80000000004 */
[----:B------:R2:W-:Y:S04]  /*5f80*/  @P1 SYNCS.ARRIVE.TRANS64.RED.A1T0 RZ, [R0+URZ], RZ ;  /* 0x000000ff00ff19a7 */ /* 0x0005e800081004ff */
.L_x_97:
[----:B------:R-:W3:Y:S01]  /*5f90*/  @P1 SYNCS.PHASECHK.TRANS64.TRYWAIT P0, [R2+URZ+0x30], R3 ;  /* 0x00003003020015a7 */ /* 0x000ee200080011ff */
[----:B------:R-:W-:Y:S01]  /*5fa0*/  BSSY B1, `(.L_x_98) ;  /* 0x0000013000017945 */ /* 0x000fe20003800000 */
[----:B---3--:R-:W-:Y:S03]  /*5fb0*/  @P1 SEL R47, RZ, 0x1, !P0 ;  /* 0x00000001ff2f1807 */ /* 0x008fe60004000000 */
[----:B------:R-:W-:Y:S05]  /*5fc0*/  @!P1 BRA `(.L_x_99) ;  /* 0x0000000000409947 */ /* 0x000fea0003800000 */
[----:B------:R-:W-:Y:S01]  /*5fd0*/  ISETP.NE.AND P1, PT, R76, RZ, PT ;  /* 0x000000ff4c00720c */ /* 0x000fe20003f25270 */
[----:B------:R-:W-:Y:S01]  /*5fe0*/  BSSY B0, `(.L_x_100) ;  /* 0x0000009000007945 */ /* 0x000fe20003800000 */
[----:B------:R-:W-:Y:S11]  /*5ff0*/  ISETP.NE.AND P0, PT, R47, RZ, PT ;  /* 0x000000ff2f00720c */ /* 0x000ff60003f05270 */
[----:B------:R-:W-:Y:S05]  /*6000*/  @P1 IMAD R3, R46, 0x800, R64 ;  /* 0x000008002e031824 */ /* 0x000fea00078e0240 */
[----:B------:R-:W-:Y:S05]  /*6010*/  @P1 LEA R3, R3, UR48, 0x1 ;  /* 0x0000003003031c11 */ /* 0x000fea000f8e08ff */
[----:B-12---:R-:W-:Y:S01]  /*6020*/  @P1 IMAD.IADD R0, R75, 0x1, R3 ;  /* 0x000000014b001824 */ /* 0x006fe200078e0203 */
[----:B------:R-:W-:Y:S06]  /*6030*/  @P0 BRA `(.L_x_101) ;  /* 0x00000000000c0947 */ /* 0x000fec0003800000 */
[----:B------:R-:W-:Y:S04]  /*6040*/  SHF.L.U32 R45, R45, 0x1f, RZ ;  /* 0x0000001f2d2d7819 */ /* 0x000fe800000006ff */
[----:B------:R-:W1:Y:S02]  /*6050*/  SYNCS.PHASECHK.TRANS64.TRYWAIT P0, [R2+URZ+0x30], R45 ;  /* 0x0000302d020075a7 */ /* 0x000e6400080011ff */
[----:B-1----:R-:W-:Y:S05]  /*6060*/  @!P0 BRA `(.L_x_102) ;  /* 0x0000001400248947 */ /* 0x002fea0003800000 */
.L_x_101:
[----:B------:R-:W-:Y:S05]  /*6070*/  BSYNC B0 ;  /* 0x0000000000007941 */ /* 0x000fea0003800000 */
.L_x_100:
[----:B------:R-:W-:Y:S11]  /*6080*/  ISETP.NE.AND P0, PT, R76, RZ, PT ;  /* 0x000000ff4c00720c */ /* 0x000ff60003f05270 */
[----:B------:R-:W-:Y:S02]  /*6090*/  @!UPT UIADD3 URZ, UPT, UPT, URZ, URZ, URZ ;  /* 0x000000fffffff290 */ /* 0x000fe4000fffe0ff */
[----:B------:R-:W-:Y:S05]  /*60a0*/  @P0 WARPSYNC.ALL ;  /* 0x0000000000000948 */ /* 0x000fea0003800000 */
[----:B------:R3:W4:Y:S04]  /*60b0*/  @P0 LDSM.16.M88.4 R40, [R3+0x200] ;  /* 0x000200000328083b */ /* 0x0007280000000200 */
[----:B------:R3:W2:Y:S02]  /*60c0*/  @P0 LDSM.16.M88.4 R48, [R0+0x200] ;  /* 0x000200000030083b */ /* 0x0006a40000000200 */
.L_x_99:
[----:B------:R-:W-:Y:S05]  /*60d0*/  BSYNC B1 ;  /* 0x0000000000017941 */ /* 0x000fea0003800000 */
.L_x_98:
[----:B-123--:R-:W-:Y:S05]  /*60e0*/  VIADD R0, R34, 0x20 ;  /* 0x0000002022007836 */ /* 0x00efea0000000000 */
[----:B------:R-:W-:Y:S04]  /*60f0*/  SHF.R.U32.HI R0, RZ, 0x15, R0 ;  /* 0x00000015ff007819 */ /* 0x000fe80000011600 */
[----:B------:R-:W-:Y:S11]  /*6100*/  LOP3.LUT P0, RZ, R0, 0x3, R65, 0x48, !PT ;  /* 0x0000000300ff7812 */ /* 0x000ff60007804841 */
[----:B------:R-:W-:Y:S02]  /*6110*/  @!UPT UIADD3 URZ, UPT, UPT, URZ, URZ, URZ ;  /* 0x000000fffffff290 */ /* 0x000fe4000fffe0ff */
[----:B------:R-:W-:Y:S05]  /*6120*/  @!P0 BRA `(.L_x_103) ;  /* 0x0000000000408947 */ /* 0x000fea0003800000 */
[----:B------:R-:W1:Y:S01]  /*6130*/  LDCU.64 UR8, c[0x4][0x70] ;  /* 0x01000e00ff0877ac */ /* 0x000e620008000a00 */
[----:B------:R-:W-:Y:S01]  /*6140*/  MOV R3, 0x0 ;  /* 0x0000000000037802 */ /* 0x000fe20000000f00 */
[----:B------:R-:W-:Y:S02]  /*6150*/  HFMA2 R12, -RZ, RZ, 0, 5.9604644775390625e-08 ;  /* 0x00000001ff0c7431 */ /* 0x000fe400000001ff */
[----:B------:R-:W-:Y:S02]  /*6160*/  IMAD.MOV.U32 R8, RZ, RZ, 0x192 ;  /* 0x00000192ff087424 */ /* 0x000fe400078e00ff */
[----:B------:R-:W-:Y:S01]  /*6170*/  IMAD.MOV.U32 R13, RZ, RZ, RZ ;  /* 0x000000ffff0d7224 */ /* 0x000fe200078e00ff */
[----:B------:R-:W2:Y:S01]  /*6180*/  LDCU.64 UR6, c[0x4][0x78] ;  /* 0x01000f00ff0677ac */ /* 0x000ea20008000a00 */
[----:B------:R-:W3:Y:S01]  /*6190*/  LDC.64 R2, c[0x4][R3] ;  /* 0x0100000003027b82 */ /* 0x000ee20000000a00 */
[----:B------:R-:W5:Y:S01]  /*61a0*/  LDCU.64 UR4, c[0x4][0x10] ;  /* 0x01000200ff0477ac */ /* 0x000f620008000a00 */
[----:B-1----:R-:W-:Y:S01]  /*61b0*/  MOV R5, UR9 ;  /* 0x0000000900057c02 */ /* 0x002fe20008000f00 */
[----:B------:R-:W-:Y:S01]  /*61c0*/  IMAD.U32 R4, RZ, RZ, UR8 ;  /* 0x00000008ff047e24 */ /* 0x000fe2000f8e00ff */
[----:B--2---:R-:W-:Y:S01]  /*61d0*/  MOV R7, UR7 ;  /* 0x0000000700077c02 */ /* 0x004fe20008000f00 */
[----:B------:R-:W-:Y:S01]  /*61e0*/  IMAD.U32 R6, RZ, RZ, UR6 ;  /* 0x00000006ff067e24 */ /* 0x000fe2000f8e00ff */
[----:B-----5:R-:W-:Y:S01]  /*61f0*/  MOV R11, UR5 ;  /* 0x00000005000b7c02 */ /* 0x020fe20008000f00 */
[----:B------:R-:W-:Y:S02]  /*6200*/  IMAD.U32 R10, RZ, RZ, UR4 ;  /* 0x00000004ff0a7e24 */ /* 0x000fe4000f8e00ff */
[----:B------:R-:W-:Y:S07]  /*6210*/  LEPC R20, `(.L_x_103) ;  /* 0x000000001014794e */ /* 0x000fee0000000000 */
[----:B---34-:R-:W-:Y:S05]  /*6220*/  CALL.ABS.NOINC R2 ;  /* 0x0000000002007343 */ /* 0x018fea0003c00000 */
.L_x_103:
[----:B------:R-:W-:Y:S01]  /*6230*/  ISETP.NE.AND P0, PT, R70, RZ, PT ;  /* 0x000000ff4600720c */ /* 0x000fe20003f05270 */
[----:B------:R-:W-:Y:S05]  /*6240*/  WARPSYNC.ALL ;  /* 0x0000000000007948 */ /* 0x000fea0003800000 */
[----:B------:R-:W-:Y:S01]  /*6250*/  R2UR UR4, R34 ;  /* 0x00000000220472ca */ /* 0x000fe200000e0000 */
[--C-:B----4-:R-:W-:Y:S01]  /*6260*/  HADD2.F32 R20, -RZ, R40.reuse.H0_H0 ;  /* 0x20000028ff147230 */ /* 0x110fe20000004100 */
[----:B------:R-:W-:Y:S01]  /*6270*/  R2UR UR5, R44 ;  /* 0x000000002c0572ca */ /* 0x000fe200000e0000 */
[----:B------:R-:W-:Y:S01]  /*6280*/  HADD2.F32 R21, -RZ, R40.H1_H1 ;  /* 0x30000028ff157230 */ /* 0x000fe20000004100 */
[----:B------:R-:W-:Y:S01]  /*6290*/  BSSY.RECONVERGENT B0, `(.L_x_104) ;  /* 0x0000053000007945 */ /* 0x000fe20003800200 */
[--C-:B------:R-:W-:Y:S02]  /*62a0*/  HADD2.F32 R34, -RZ, R41.reuse.H0_H0 ;  /* 0x20000029ff227230 */ /* 0x100fe40000004100 */
[----:B------:R-:W-:Y:S02]  /*62b0*/  HADD2.F32 R36, -RZ, R41.H1_H1 ;  /* 0x30000029ff247230 */ /* 0x000fe40000004100 */
[--C-:B------:R-:W-:Y:S02]  /*62c0*/  HADD2.F32 R37, -RZ, R42.reuse.H0_H0 ;  /* 0x2000002aff257230 */ /* 0x100fe40000004100 */
[----:B------:R-:W-:Y:S02]  /*62d0*/  HADD2.F32 R38, -RZ, R42.H1_H1 ;  /* 0x3000002aff267230 */ /* 0x000fe40000004100 */
[----:B------:R-:W1:Y:S01]  /*62e0*/  LDTM.16dp256bit.x4 R4, tmem[UR4+0x20] ;  /* 0x00002004000479ee */ /* 0x000e620008120000 */
[----:B------:R-:W-:Y:S01]  /*62f0*/  NOP ;  /* 0x0000000000007918 */ /* 0x000fe20000000000 */
[----:B------:R-:W-:Y:S01]  /*6300*/  UIADD3 UR5, UPT, UPT, UR5, 0xb0, URZ ;  /* 0x000000b005057890 */ /* 0x000fe2000fffe0ff */
[--C-:B------:R-:W-:Y:S02]  /*6310*/  HADD2.F32 R39, -RZ, R43.reuse.H0_H0 ;  /* 0x2000002bff277230 */ /* 0x100fe40000004100 */
[----:B------:R-:W-:Y:S01]  /*6320*/  HADD2.F32 R40, -RZ, R43.H1_H1 ;  /* 0x3000002bff287230 */ /* 0x000fe20000004100 */
[----:B------:R-:W-:Y:S01]  /*6330*/  UPRMT UR5, UR37, 0x654, UR5 ;  /* 0x0000065425057896 */ /* 0x000fe20008000005 */
[--C-:B------:R-:W-:Y:S02]  /*6340*/  HADD2.F32 R41, -RZ, R48.reuse.H0_H0 ;  /* 0x20000030ff297230 */ /* 0x100fe40000004100 */
[----:B------:R-:W-:Y:S02]  /*6350*/  HADD2.F32 R42, -RZ, R48.H1_H1 ;  /* 0x30000030ff2a7230 */ /* 0x000fe40000004100 */
[--C-:B------:R-:W-:Y:S02]  /*6360*/  HADD2.F32 R43, -RZ, R49.reuse.H0_H0 ;  /* 0x20000031ff2b7230 */ /* 0x100fe40000004100 */
[----:B------:R-:W-:Y:S02]  /*6370*/  HADD2.F32 R44, -RZ, R49.H1_H1 ;  /* 0x30000031ff2c7230 */ /* 0x000fe40000004100 */
[----:B-1----:R-:W-:Y:S01]  /*6380*/  SYNCS.ARRIVE.TRANS64.RED.A1T0 RZ, [UR5], RZ ;  /* 0x000000ffffff79a7 */ /* 0x002fe20008100405 */
[--C-:B------:R-:W-:Y:S02]  /*6390*/  HADD2.F32 R45, -RZ, R50.reuse.H0_H0 ;  /* 0x20000032ff2d7230 */ /* 0x100fe40000004100 */
[----:B------:R-:W-:Y:S02]  /*63a0*/  HADD2.F32 R46, -RZ, R50.H1_H1 ;  /* 0x30000032ff2e7230 */ /* 0x000fe40000004100 */
[--C-:B------:R-:W-:Y:S02]  /*63b0*/  HADD2.F32 R47, -RZ, R51.reuse.H0_H0 ;  /* 0x20000033ff2f7230 */ /* 0x100fe40000004100 */
[----:B------:R-:W-:Y:S02]  /*63c0*/  HADD2.F32 R48, -RZ, R51.H1_H1 ;  /* 0x30000033ff307230 */ /* 0x000fe40000004100 */
[C---:B------:R-:W-:Y:S01]  /*63d0*/  FMUL R4, R33.reuse, R4 ;  /* 0x0000000421047220 */ /* 0x040fe20000400000 */
[C---:B------:R-:W-:Y:S01]  /*63e0*/  FMUL R5, R33.reuse, R5 ;  /* 0x0000000521057220 */ /* 0x040fe20000400000 */
[C---:B------:R-:W-:Y:S01]  /*63f0*/  FMUL R6, R33.reuse, R6 ;  /* 0x0000000621067220 */ /* 0x040fe20000400000 */
[----:B------:R-:W-:Y:S01]  /*6400*/  FMUL R7, R33, R7 ;  /* 0x0000000721077220 */ /* 0x000fe20000400000 */
[C---:B------:R-:W-:Y:S01]  /*6410*/  FFMA R4, R35.reuse, R20, R4 ;  /* 0x0000001423047223 */ /* 0x040fe20000000004 */
[C---:B------:R-:W-:Y:S01]  /*6420*/  FFMA R5, R35.reuse, R21, R5 ;  /* 0x0000001523057223 */ /* 0x040fe20000000005 */
[C---:B------:R-:W-:Y:S01]  /*6430*/  FFMA R6, R35.reuse, R34, R6 ;  /* 0x0000002223067223 */ /* 0x040fe20000000006 */
[----:B------:R-:W-:Y:S01]  /*6440*/  FFMA R7, R35, R36, R7 ;  /* 0x0000002423077223 */ /* 0x000fe20000000007 */
[C---:B------:R-:W-:Y:S01]  /*6450*/  FMUL R8, R33.reuse, R8 ;  /* 0x0000000821087220 */ /* 0x040fe20000400000 */
[----:B------:R-:W-:Y:S01]  /*6460*/  FMUL R9, R33, R9 ;  /* 0x0000000921097220 */ /* 0x000fe20000400000 */
[----:B------:R-:W-:Y:S01]  /*6470*/  F2FP.F16.F32.PACK_AB R4, R5, R4 ;  /* 0x000000040504723e */ /* 0x000fe200000000ff */
[----:B------:R-:W-:Y:S01]  /*6480*/  FMUL R10, R33, R10 ;  /* 0x0000000a210a7220 */ /* 0x000fe20000400000 */
[----:B------:R-:W-:Y:S01]  /*6490*/  F2FP.F16.F32.PACK_AB R5, R7, R6 ;  /* 0x000000060705723e */ /* 0x000fe200000000ff */
[C---:B------:R-:W-:Y:S01]  /*64a0*/  FFMA R8, R35.reuse, R37, R8 ;  /* 0x0000002523087223 */ /* 0x040fe20000000008 */
[----:B------:R-:W-:Y:S01]  /*64b0*/  FFMA R9, R35, R38, R9 ;  /* 0x0000002623097223 */ /* 0x000fe20000000009 */
[C---:B------:R-:W-:Y:S01]  /*64c0*/  FMUL R11, R33.reuse, R11 ;  /* 0x0000000b210b7220 */ /* 0x040fe20000400000 */
[C---:B------:R-:W-:Y:S01]  /*64d0*/  FMUL R0, R33.reuse, R12 ;  /* 0x0000000c21007220 */ /* 0x040fe20000400000 */
[----:B------:R-:W-:Y:S01]  /*64e0*/  FMUL R2, R33, R13 ;  /* 0x0000000d21027220 */ /* 0x000fe20000400000 */
[----:B------:R-:W-:Y:S01]  /*64f0*/  FFMA R10, R35, R39, R10 ;  /* 0x00000027230a7223 */ /* 0x000fe2000000000a */
[----:B------:R-:W-:Y:S01]  /*6500*/  FMUL R3, R33, R14 ;  /* 0x0000000e21037220 */ /* 0x000fe20000400000 */
[----:B------:R-:W-:Y:S01]  /*6510*/  F2FP.F16.F32.PACK_AB R6, R9, R8 ;  /* 0x000000080906723e */ /* 0x000fe200000000ff */
[----:B------:R-:W-:Y:S01]  /*6520*/  FFMA R11, R35, R40, R11 ;  /* 0x00000028230b7223 */ /* 0x000fe2000000000b */
[C---:B------:R-:W-:Y:S01]  /*6530*/  FMUL R15, R33.reuse, R15 ;  /* 0x0000000f210f7220 */ /* 0x040fe20000400000 */
[----:B------:R-:W-:Y:S01]  /*6540*/  FMUL R12, R33, R16 ;  /* 0x00000010210c7220 */ /* 0x000fe20000400000 */
[----:B------:R-:W-:Y:S01]  /*6550*/  FFMA R0, R35, R41, R0 ;  /* 0x0000002923007223 */ /* 0x000fe20000000000 */
[----:B------:R-:W-:Y:S01]  /*6560*/  MOV R8, UR43 ;  /* 0x0000002b00087c02 */ /* 0x000fe20008000f00 */
[----:B------:R-:W-:Y:S01]  /*6570*/  FMUL R13, R33, R17 ;  /* 0x00000011210d7220 */ /* 0x000fe20000400000 */
[----:B------:R-:W-:Y:S01]  /*6580*/  FFMA R2, R35, R42, R2 ;  /* 0x0000002a23027223 */ /* 0x000fe20000000002 */
[----:B------:R-:W-:Y:S01]  /*6590*/  FMUL R14, R33, R18 ;  /* 0x00000012210e7220 */ /* 0x000fe20000400000 */
[C---:B------:R-:W-:Y:S01]  /*65a0*/  FFMA R3, R35.reuse, R43, R3 ;  /* 0x0000002b23037223 */ /* 0x040fe20000000003 */
[----:B------:R-:W-:Y:S01]  /*65b0*/  FFMA R15, R35, R44, R15 ;  /* 0x0000002c230f7223 */ /* 0x000fe2000000000f */
[----:B------:R-:W-:Y:S01]  /*65c0*/  FMUL R19, R33, R19 ;  /* 0x0000001321137220 */ /* 0x000fe20000400000 */
[C---:B------:R-:W-:Y:S01]  /*65d0*/  FFMA R12, R35.reuse, R45, R12 ;  /* 0x0000002d230c7223 */ /* 0x040fe2000000000c */
        /* <DEDUP_REMOVED lines=23> */
[----:B------:R-:W-:Y:S02]  /*6750*/  UIADD3 UR5, UPT, UPT, UR41, 0x20, URZ ;  /* 0x0000002029057890 */ /* 0x000fe4000fffe0ff */
[----:B------:R-:W-:Y:S02]  /*6760*/  UIADD3 UR4, UPT, UPT, UR10, 0x200, URZ ;  /* 0x000002000a047890 */ /* 0x000fe4000fffe0ff */
[----:B------:R-:W-:Y:S01]  /*6770*/  UIADD3.X UR9, UPT, UPT, URZ, UR55, URZ, UP0, !UPT ;  /* 0x00000037ff097290 */ /* 0x000fe200087fe4ff */
[----:B------:R-:W-:Y:S01]  /*6780*/  UMOV UR6, UR42 ;  /* 0x0000002a00067c82 */ /* 0x000fe20008000000 */
[----:B------:R-:W-:Y:S07]  /*6790*/  UMOV UR7, UR36 ;  /* 0x0000002400077c82 */ /* 0x000fee0008000000 */
[----:B------:R2:W-:Y:S02]  /*67a0*/  UTMASTG.3D [UR4], [UR8] ;  /* 0x00000004080073b5 */ /* 0x0005e40008010000 */
[----:B--2---:R0:W-:Y:S02]  /*67b0*/  UTMACMDFLUSH ;  /* 0x00000000000079b7 */ /* 0x0041e40000000000 */
.L_x_105:
[----:B------:R-:W-:Y:S05]  /*67c0*/  BSYNC.RECONVERGENT B0 ;  /* 0x0000000000007941 */ /* 0x000fea0003800200 */
.L_x_104:
[----:B------:R-:W-:Y:S01]  /*67d0*/  UIADD3 UR43, UPT, UPT, UR43, 0x1, URZ ;  /* 0x000000012b2b7890 */ /* 0x000fe2000fffe0ff */
[----:B------:R-:W-:Y:S03]  /*67e0*/  BSSY.RECONVERGENT B0, `(.L_x_106) ;  /* 0x0000008000007945 */ /* 0x000fe60003800200 */
[----:B------:R-:W-:Y:S04]  /*67f0*/  UISETP.NE.AND UP0, UPT, UR43, 0x3, UPT ;  /* 0x000000032b00788c */ /* 0x000fe8000bf05270 */
[----:B------:R-:W-:Y:S02]  /*6800*/  UISETP.EQ.XOR UP1, UPT, UR40, 0x3, !UP0 ;  /* 0x000000032800788c */ /* 0x000fe4000c722a70 */
[----:B------:R-:W-:Y:S02]  /*6810*/  USEL UR56, UR43, URZ, UP0 ;  /* 0x000000ff2b387287 */ /* 0x000fe40008000000 */
[----:B------:R-:W-:Y:S04]  /*6820*/  USEL UR4, URZ, 0x1, !UP1 ;  /* 0x00000001ff047887 */ /* 0x000fe8000c800000 */
[----:B------:R-:W-:Y:S01]  /*6830*/  ULOP3.LUT UR51, UR51, UR4, URZ, 0x3c, !UPT ;  /* 0x0000000433337292 */ /* 0x000fe2000f8e3cff */
[----:B------:R-:W-:Y:S11]  /*6840*/  @P0 BRA `(.L_x_107) ;  /* 0x0000000000040947 */ /* 0x000ff60003800000 */
[----:B------:R-:W-:Y:S04]  /*6850*/  DEPBAR.LE SB0, 0x1 ;  /* 0x000080400000791a */ /* 0x000fe80000000000 */
.L_x_107:
[----:B------:R-:W-:Y:S05]  /*6860*/  BSYNC.RECONVERGENT B0 ;  /* 0x0000000000007941 */ /* 0x000fea0003800200 */
.L_x_106:
[----:B------:R-:W-:Y:S01]  /*6870*/  BAR.SYNC.DEFER_BLOCKING 0x1, 0x80 ;  /* 0x0042000000007b1d */ /* 0x000fe20000010000 */
[----:B------:R-:W-:Y:S01]  /*6880*/  UISETP.NE.AND UP0, UPT, UR50, -0x2, UPT ;  /* 0xfffffffe3200788c */ /* 0x000fe2000bf05270 */
[----:B------:R-:W-:Y:S08]  /*6890*/  IADD3 R31, PT, PT, R31, 0x1, RZ ;  /* 0x000000011f1f7810 */ /* 0x000ff00007ffe0ff */
[----:B------:R-:W-:Y:S05]  /*68a0*/  BRA.U !UP0, `(.L_x_108) ;  /* 0x0000000108287547 */ /* 0x000fea000b800000 */
[----:B------:R-:W-:Y:S01]  /*68b0*/  ISETP.NE.AND P0, PT, R74, RZ, PT ;  /* 0x000000ff4a00720c */ /* 0x000fe20003f05270 */
[----:B------:R-:W-:Y:S01]  /*68c0*/  IMAD.U32 R2, RZ, RZ, UR49 ;  /* 0x00000031ff027e24 */ /* 0x000fe2000f8e00ff */
[----:B------:R-:W-:Y:S01]  /*68d0*/  UIADD3 UR49, UPT, UPT, UR49, 0x1, URZ ;  /* 0x0000000131317890 */ /* 0x000fe2000fffe0ff */
[----:B------:R-:W-:Y:S03]  /*68e0*/  IMAD.U32 R0, RZ, RZ, UR37 ;  /* 0x00000025ff007e24 */ /* 0x000fe6000f8e00ff */
[----:B------:R-:W-:Y:S04]  /*68f0*/  UISETP.NE.AND UP0, UPT, UR49, 0x3, UPT ;  /* 0x000000033100788c */ /* 0x000fe8000bf05270 */
[----:B------:R-:W-:Y:S03]  /*6900*/  USEL UR49, UR49, URZ, UP0 ;  /* 0x000000ff31317287 */ /* 0x000fe60008000000 */
[----:B------:R-:W-:Y:S05]  /*6910*/  @P0 LEA R2, R2, UR48, 0x3 ;  /* 0x0000003002020c11 */ /* 0x000fea000f8e18ff */
[----:B------:R-:W-:Y:S05]  /*6920*/  @P0 VIADD R2, R2, 0x48 ;  /* 0x0000004802020836 */ /* 0x000fea0000000000 */
[----:B------:R-:W-:Y:S04]  /*6930*/  @P0 PRMT R0, R0, 0x654, R2 ;  /* 0x0000065400000816 */ /* 0x000fe80000000002 */
[----:B------:R2:W-:Y:S03]  /*6940*/  @P0 SYNCS.ARRIVE.TRANS64.RED.A1T0 RZ, [R0+URZ], RZ ;  /* 0x000000ff00ff09a7 */ /* 0x0005e600081004ff */
.L_x_108:
[----:B------:R-:W-:Y:S01]  /*6950*/  ISETP.NE.AND P2, PT, R71, RZ, PT ;  /* 0x000000ff4700720c */ /* 0x000fe20003f45270 */
[----:B------:R-:W-:Y:S01]  /*6960*/  UIADD3 UR50, UPT, UPT, UR50, 0x2, URZ ;  /* 0x0000000232327890 */ /* 0x000fe2000fffe0ff */
[----:B------:R-:W-:Y:S01]  /*6970*/  ISETP.NE.AND P0, PT, R73, 0x2, PT ;  /* 0x000000024900780c */ /* 0x000fe20003f05270 */
[----:B------:R-:W-:Y:S01]  /*6980*/  IMAD.IADD R20, R29, 0x1, R58 ;  /* 0x000000011d147824 */ /* 0x000fe200078e023a */
[----:B------:R-:W-:Y:S01]  /*6990*/  ISETP.NE.AND P1, PT, R31, 0x4, PT ;  /* 0x000000041f00780c */ /* 0x000fe20003f25270 */
[----:B------:R-:W-:Y:S01]  /*69a0*/  IMAD.IADD R21, R30, 0x1, R59 ;  /* 0x000000011e157824 */ /* 0x000fe200078e023b */
[----:B------:R-:W-:Y:S02]  /*69b0*/  SEL R2, RZ, 0x1, P0 ;  /* 0x00000001ff027807 */ /* 0x000fe40000000000 */
[----:B--2---:R-:W-:Y:S02]  /*69c0*/  SEL R0, RZ, 0x1, P1 ;  /* 0x00000001ff007807 */ /* 0x004fe40000800000 */
[----:B------:R-:W-:Y:S02]  /*69d0*/  LOP3.LUT R67, R67, R2, RZ, 0x3c, !PT ;  /* 0x0000000243437212 */ /* 0x000fe400078e3cff */
[----:B------:R-:W-:Y:S02]  /*69e0*/  LOP3.LUT R68, R68, R0, RZ, 0x3c, !PT ;  /* 0x0000000044447212 */ /* 0x000fe400078e3cff */
[----:B------:R-:W-:Y:S02]  /*69f0*/  @P2 R2UR UR36, R66 ;  /* 0x00000000422422ca */ /* 0x000fe400000e0000 */
[----:B------:R-:W-:Y:S02]  /*6a00*/  SEL R73, R73, RZ, P0 ;  /* 0x000000ff49497207 */ /* 0x000fe40000000000 */
[----:B------:R-:W-:Y:S01]  /*6a10*/  SEL R31, R31, RZ, P1 ;  /* 0x000000ff1f1f7207 */ /* 0x000fe20000800000 */
[----:B------:R-:W-:Y:S10]  /*6a20*/  @P2 BRA `(.L_x_109) ;  /* 0xffffffdc00e02947 */ /* 0x000ff4000383ffff */
[----:B------:R-:W-:-:S09]  /*6a30*/  UISETP.NE.AND UP0, UPT, UR53, URZ, UPT ;  /* 0x000000ff3500728c */ /* 0x000fd2000bf05270 */
[----:B------:R-:W-:Y:S05]  /*6a40*/  BRA.U !UP0, `(.L_x_110) ;  /* 0x0000000108487547 */ /* 0x000fea000b800000 */
[----:B------:R-:W2:Y:S02]  /*6a50*/  LDCU.64 UR4, c[0x0][0x890] ;  /* 0x00011200ff0477ac */ /* 0x000ea40008000a00 */
[----:B--2---:R-:W-:-:S04]  /*6a60*/  UISETP.NE.U32.AND UP0, UPT, UR4, URZ, UPT ;  /* 0x000000ff0400728c */ /* 0x004fc8000bf05070 */
[----:B------:R-:W-:-:S09]  /*6a70*/  UISETP.NE.AND.EX UP0, UPT, UR5, URZ, UPT, UP0 ;  /* 0x000000ff0500728c */ /* 0x000fd2000bf05300 */
[----:B------:R-:W-:Y:S05]  /*6a80*/  BRA.U UP0, `(.L_x_111) ;  /* 0x00000001000c7547 */ /* 0x000fea000b800000 */
[----:B------:R-:W-:-:S13]  /*6a90*/  FSETP.NEU.AND P0, PT, R35, RZ, PT ;  /* 0x000000ff2300720b */ /* 0x000fda0003f0d000 */
[----:B------:R-:W-:Y:S05]  /*6aa0*/  @!P0 EXIT ;  /* 0x000000000000894d */ /* 0x000fea0003800000 */
[----:B------:R-:W-:Y:S05]  /*6ab0*/  BRA `(.L_x_110) ;  /* 0x00000000002c7947 */ /* 0x000fea0003800000 */
.L_x_111:
[----:B------:R-:W-:Y:S01]  /*6ac0*/  ISETP.NE.AND P0, PT, R72, RZ, PT ;  /* 0x000000ff4800720c */ /* 0x000fe20003f05270 */
[----:B------:R-:W-:-:S12]  /*6ad0*/  BSSY.RECONVERGENT B0, `(.L_x_110) ;  /* 0x0000009000007945 */ /* 0x000fd80003800200 */
[----:B------:R-:W-:Y:S05]  /*6ae0*/  @P0 BRA `(.L_x_112) ;  /* 0x0000000000140947 */ /* 0x000fea0003800000 */
[----:B------:R-:W2:Y:S02]  /*6af0*/  LDCU.64 UR4, c[0x0][0x888] ;  /* 0x00011100ff0477ac */ /* 0x000ea40008000a00 */
[----:B--2---:R-:W-:-:S04]  /*6b00*/  ISETP.NE.U32.AND P0, PT, RZ, UR4, PT ;  /* 0x00000004ff007c0c */ /* 0x004fc8000bf05070 */
[----:B------:R-:W-:-:S13]  /*6b10*/  ISETP.NE.AND.EX P0, PT, RZ, UR5, PT, P0 ;  /* 0x00000005ff007c0c */ /* 0x000fda000bf05300 */
[----:B------:R-:W-:Y:S05]  /*6b20*/  @!P0 EXIT ;  /* 0x000000000000894d */ /* 0x000fea0003800000 */
[----:B------:R-:W-:Y:S05]  /*6b30*/  BRA `(.L_x_113) ;  /* 0x0000000000087947 */ /* 0x000fea0003800000 */
.L_x_112:
[----:B------:R-:W-:-:S13]  /*6b40*/  FSETP.NEU.AND P0, PT, R35, RZ, PT ;  /* 0x000000ff2300720b */ /* 0x000fda0003f0d000 */
[----:B------:R-:W-:Y:S05]  /*6b50*/  @!P0 EXIT ;  /* 0x000000000000894d */ /* 0x000fea0003800000 */
.L_x_113:
[----:B------:R-:W-:Y:S05]  /*6b60*/  BSYNC.RECONVERGENT B0 ;  /* 0x0000000000007941 */ /* 0x000fea0003800200 */
.L_x_110:
[----:B------:R-:W-:Y:S01]  /*6b70*/  ULEA UR4, UR49, UR48, 0x3 ;  /* 0x0000003031047291 */ /* 0x000fe2000f8e18ff */
[----:B------:R-:W-:-:S04]  /*6b80*/  DEPBAR.LE SB0, 0x0 ;  /* 0x000080000000791a */ /* 0x000fc80000000000 */
[----:B------:R-:W-:-:S04]  /*6b90*/  UIADD3 UR4, UPT, UPT, UR4, 0x48, URZ ;  /* 0x0000004804047890 */ /* 0x000fc8000fffe0ff */
[----:B------:R-:W-:-:S09]  /*6ba0*/  UPRMT UR4, UR37, 0x654, UR4 ;  /* 0x0000065425047896 */ /* 0x000fd20008000004 */
[----:B------:R-:W-:Y:S01]  /*6bb0*/  SYNCS.ARRIVE.TRANS64.RED.A1T0 RZ, [UR4], RZ ;  /* 0x000000ffffff79a7 */ /* 0x000fe20008100404 */
[----:B------:R-:W-:Y:S05]  /*6bc0*/  EXIT ;  /* 0x000000000000794d */ /* 0x000fea0003800000 */
.L_x_19:
[----:B--2---:R2:W1:Y:S02]  /*6bd0*/  SYNCS.PHASECHK.TRANS64.TRYWAIT P0, [R2+URZ+0xe0], R3 ;  /* 0x0000e003020075a7 */ /* 0x00446400080011ff */
[----:B-1----:R-:W-:Y:S05]  /*6be0*/  @!P0 NANOSLEEP.SYNCS 0x989680 ;  /* 0x009896800000895d */ /* 0x002fea0003900000 */
[----:B------:R-:W1:Y:S02]  /*6bf0*/  @!P0 SYNCS.PHASECHK.TRANS64 P0, [R2+URZ+0xe0], R3 ;  /* 0x0000e003020085a7 */ /* 0x000e6400080010ff */
[----:B-1----:R-:W-:Y:S05]  /*6c00*/  @!P0 BRA `(.L_x_19) ;  /* 0xfffffffc00f08947 */ /* 0x002fea000383ffff */
[----:B------:R-:W-:Y:S05]  /*6c10*/  BRA `(.L_x_114) ;  /* 0xffffffa800607947 */ /* 0x000fea000383ffff */
.L_x_22:
[----:B-1----:R-:W-:-:S07]  /*6c20*/  MOV R2, UR33 ;  /* 0x0000002100027c02 */ /* 0x002fce0008000f00 */
.L_x_115:
[----:B-1----:R1:W2:Y:S02]  /*6c30*/  SYNCS.PHASECHK.TRANS64.TRYWAIT P0, [R2+URZ+0x18], R4 ;  /* 0x00001804020075a7 */ /* 0x0022a400080011ff */
[----:B--2---:R-:W-:Y:S05]  /*6c40*/  @!P0 NANOSLEEP.SYNCS 0x989680 ;  /* 0x009896800000895d */ /* 0x004fea0003900000 */
[----:B------:R-:W2:Y:S02]  /*6c50*/  @!P0 SYNCS.PHASECHK.TRANS64 P0, [R2+URZ+0x18], R4 ;  /* 0x00001804020085a7 */ /* 0x000ea400080010ff */
[----:B--2---:R-:W-:Y:S05]  /*6c60*/  @!P0 BRA `(.L_x_115) ;  /* 0xfffffffc00f08947 */ /* 0x004fea000383ffff */
[----:B------:R-:W-:Y:S05]  /*6c70*/  BRA `(.L_x_21) ;  /* 0xffffffa800b07947 */ /* 0x000fea000383ffff */
.L_x_28:
[----:B-1----:R-:W-:-:S07]  /*6c80*/  MOV R2, UR17 ;  /* 0x0000001100027c02 */ /* 0x002fce0008000f00 */
.L_x_116:
[----:B-1----:R1:W2:Y:S02]  /*6c90*/  SYNCS.PHASECHK.TRANS64.TRYWAIT P0, [R2+URZ+0x18], R4 ;  /* 0x00001804020075a7 */ /* 0x0022a400080011ff */
[----:B--2---:R-:W-:Y:S05]  /*6ca0*/  @!P0 NANOSLEEP.SYNCS 0x989680 ;  /* 0x009896800000895d */ /* 0x004fea0003900000 */
[----:B------:R-:W2:Y:S02]  /*6cb0*/  @!P0 SYNCS.PHASECHK.TRANS64 P0, [R2+URZ+0x18], R4 ;  /* 0x00001804020085a7 */ /* 0x000ea400080010ff */
[----:B--2---:R-:W-:Y:S05]  /*6cc0*/  @!P0 BRA `(.L_x_116) ;  /* 0xfffffffc00f08947 */ /* 0x004fea000383ffff */
[----:B------:R-:W-:Y:S05]  /*6cd0*/  BRA `(.L_x_27) ;  /* 0xffffffac00547947 */ /* 0x000fea000383ffff */
.L_x_32:
[----:B-1----:R1:W2:Y:S02]  /*6ce0*/  SYNCS.PHASECHK.TRANS64.TRYWAIT P0, [R2+URZ+0x70], R3 ;  /* 0x00007003020075a7 */ /* 0x0022a400080011ff */
[----:B--2---:R-:W-:Y:S05]  /*6cf0*/  @!P0 NANOSLEEP.SYNCS 0x989680 ;  /* 0x009896800000895d */ /* 0x004fea0003900000 */
[----:B------:R-:W2:Y:S02]  /*6d00*/  @!P0 SYNCS.PHASECHK.TRANS64 P0, [R2+URZ+0x70], R3 ;  /* 0x00007003020085a7 */ /* 0x000ea400080010ff */
[----:B--2---:R-:W-:Y:S05]  /*6d10*/  @!P0 BRA `(.L_x_32) ;  /* 0xfffffffc00f08947 */ /* 0x004fea000383ffff */
[----:B------:R-:W-:Y:S05]  /*6d20*/  BRA `(.L_x_117) ;  /* 0xffffffac00e07947 */ /* 0x000fea000383ffff */
.L_x_36:
[----:B----4-:R-:W-:-:S07]  /*6d30*/  MOV R0, UR5 ;  /* 0x0000000500007c02 */ /* 0x010fce0008000f00 */
.L_x_118:
[----:B-1----:R1:W2:Y:S02]  /*6d40*/  SYNCS.PHASECHK.TRANS64.TRYWAIT P0, [R0+URZ], R2 ;  /* 0x00000002000075a7 */ /* 0x0022a400080011ff */
[----:B--2---:R-:W-:Y:S05]  /*6d50*/  @!P0 NANOSLEEP.SYNCS 0x989680 ;  /* 0x009896800000895d */ /* 0x004fea0003900000 */
[----:B------:R-:W2:Y:S02]  /*6d60*/  @!P0 SYNCS.PHASECHK.TRANS64 P0, [R0+URZ], R2 ;  /* 0x00000002000085a7 */ /* 0x000ea400080010ff */
[----:B--2---:R-:W-:Y:S05]  /*6d70*/  @!P0 BRA `(.L_x_118) ;  /* 0xfffffffc00f08947 */ /* 0x004fea000383ffff */
[----:B------:R-:W-:Y:S05]  /*6d80*/  BRA `(.L_x_119) ;  /* 0xffffffb400507947 */ /* 0x000fea000383ffff */
.L_x_37:
[----:B----4-:R-:W-:-:S07]  /*6d90*/  MOV R0, UR5 ;  /* 0x0000000500007c02 */ /* 0x010fce0008000f00 */
.L_x_120:
[----:B-1----:R1:W2:Y:S02]  /*6da0*/  SYNCS.PHASECHK.TRANS64.TRYWAIT P0, [R0+URZ], R2 ;  /* 0x00000002000075a7 */ /* 0x0022a400080011ff */
[----:B--2---:R-:W-:Y:S05]  /*6db0*/  @!P0 NANOSLEEP.SYNCS 0x989680 ;  /* 0x009896800000895d */ /* 0x004fea0003900000 */
[----:B------:R-:W2:Y:S02]  /*6dc0*/  @!P0 SYNCS.PHASECHK.TRANS64 P0, [R0+URZ], R2 ;  /* 0x00000002000085a7 */ /* 0x000ea400080010ff */
[----:B--2---:R-:W-:Y:S05]  /*6dd0*/  @!P0 BRA `(.L_x_120) ;  /* 0xfffffffc00f08947 */ /* 0x004fea000383ffff */
[----:B------:R-:W-:Y:S05]  /*6de0*/  BRA `(.L_x_121) ;  /* 0xffffffb4005c7947 */ /* 0x000fea000383ffff */
.L_x_40:
[----:B-1----:R1:W2:Y:S02]  /*6df0*/  SYNCS.PHASECHK.TRANS64.TRYWAIT P0, [R0+URZ+0xd0], R4 ;  /* 0x0000d004000075a7 */ /* 0x0022a400080011ff */
[----:B--2---:R-:W-:Y:S05]  /*6e00*/  @!P0 NANOSLEEP.SYNCS 0x989680 ;  /* 0x009896800000895d */ /* 0x004fea0003900000 */
[----:B------:R-:W2:Y:S02]  /*6e10*/  @!P0 SYNCS.PHASECHK.TRANS64 P0, [R0+URZ+0xd0], R4 ;  /* 0x0000d004000085a7 */ /* 0x000ea400080010ff */
[----:B--2---:R-:W-:Y:S05]  /*6e20*/  @!P0 BRA `(.L_x_40) ;  /* 0xfffffffc00f08947 */ /* 0x004fea000383ffff */
[----:B------:R-:W-:Y:S05]  /*6e30*/  BRA `(.L_x_122) ;  /* 0xffffffb400b87947 */ /* 0x000fea000383ffff */
.L_x_41:
[----:B------:R-:W-:-:S07]  /*6e40*/  MOV R0, UR5 ;  /* 0x0000000500007c02 */ /* 0x000fce0008000f00 */
.L_x_123:
[----:B-1----:R1:W2:Y:S02]  /*6e50*/  SYNCS.PHASECHK.TRANS64.TRYWAIT P0, [R0+URZ+0x80], R5 ;  /* 0x00008005000075a7 */ /* 0x0022a400080011ff */
[----:B--2---:R-:W-:Y:S05]  /*6e60*/  @!P0 NANOSLEEP.SYNCS 0x989680 ;  /* 0x009896800000895d */ /* 0x004fea0003900000 */
[----:B------:R-:W2:Y:S02]  /*6e70*/  @!P0 SYNCS.PHASECHK.TRANS64 P0, [R0+URZ+0x80], R5 ;  /* 0x00008005000085a7 */ /* 0x000ea400080010ff */
[----:B--2---:R-:W-:Y:S05]  /*6e80*/  @!P0 BRA `(.L_x_123) ;  /* 0xfffffffc00f08947 */ /* 0x004fea000383ffff */
[----:B------:R-:W-:Y:S05]  /*6e90*/  BRA `(.L_x_124) ;  /* 0xffffffb400c87947 */ /* 0x000fea000383ffff */
.L_x_42:
[----:B-1----:R1:W2:Y:S02]  /*6ea0*/  SYNCS.PHASECHK.TRANS64.TRYWAIT P1, [R0+URZ+0x70], R4 ;  /* 0x00007004000075a7 */ /* 0x0022a400080211ff */
[----:B--2---:R-:W-:Y:S05]  /*6eb0*/  @!P1 NANOSLEEP.SYNCS 0x989680 ;  /* 0x009896800000995d */ /* 0x004fea0003900000 */
[----:B------:R-:W2:Y:S02]  /*6ec0*/  @!P1 SYNCS.PHASECHK.TRANS64 P1, [R0+URZ+0x70], R4 ;  /* 0x00007004000095a7 */ /* 0x000ea400080210ff */
[----:B--2---:R-:W-:Y:S05]  /*6ed0*/  @!P1 BRA `(.L_x_42) ;  /* 0xfffffffc00f09947 */ /* 0x004fea000383ffff */
[----:B------:R-:W-:Y:S05]  /*6ee0*/  BRA `(.L_x_125) ;  /* 0xffffffb400f87947 */ /* 0x000fea000383ffff */
.L_x_45:
[----:B------:R-:W-:-:S07]  /*6ef0*/  MOV R0, UR5 ;  /* 0x0000000500007c02 */ /* 0x000fce0008000f00 */
.L_x_126:
[----:B-1----:R1:W2:Y:S02]  /*6f00*/  SYNCS.PHASECHK.TRANS64.TRYWAIT P0, [R0+URZ+0x80], R2 ;  /* 0x00008002000075a7 */ /* 0x0022a400080011ff */
[----:B--2---:R-:W-:Y:S05]  /*6f10*/  @!P0 NANOSLEEP.SYNCS 0x989680 ;  /* 0x009896800000895d */ /* 0x004fea0003900000 */
[----:B------:R-:W2:Y:S02]  /*6f20*/  @!P0 SYNCS.PHASECHK.TRANS64 P0, [R0+URZ+0x80], R2 ;  /* 0x00008002000085a7 */ /* 0x000ea400080010ff */
[----:B--2---:R-:W-:Y:S05]  /*6f30*/  @!P0 BRA `(.L_x_126) ;  /* 0xfffffffc00f08947 */ /* 0x004fea000383ffff */
[----:B------:R-:W-:Y:S05]  /*6f40*/  BRA `(.L_x_44) ;  /* 0xffffffb8004c7947 */ /* 0x000fea000383ffff */
.L_x_52:
[----:B-1----:R1:W2:Y:S02]  /*6f50*/  SYNCS.PHASECHK.TRANS64.TRYWAIT P1, [R0+URZ+0x70], R2 ;  /* 0x00007002000075a7 */ /* 0x0022a400080211ff */
[----:B--2---:R-:W-:Y:S05]  /*6f60*/  @!P1 NANOSLEEP.SYNCS 0x989680 ;  /* 0x009896800000995d */ /* 0x004fea0003900000 */
[----:B------:R-:W2:Y:S02]  /*6f70*/  @!P1 SYNCS.PHASECHK.TRANS64 P1, [R0+URZ+0x70], R2 ;  /* 0x00007002000095a7 */ /* 0x000ea400080210ff */
[----:B--2---:R-:W-:Y:S05]  /*6f80*/  @!P1 BRA `(.L_x_52) ;  /* 0xfffffffc00f09947 */ /* 0x004fea000383ffff */
[----:B------:R-:W-:Y:S05]  /*6f90*/  BRA `(.L_x_127) ;  /* 0xffffffbc00ac7947 */ /* 0x000fea000383ffff */
.L_x_53:
[----:B------:R-:W-:-:S07]  /*6fa0*/  MOV R2, UR8 ;  /* 0x0000000800027c02 */ /* 0x000fce0008000f00 */
.L_x_128:
[----:B-1----:R1:W2:Y:S02]  /*6fb0*/  SYNCS.PHASECHK.TRANS64.TRYWAIT P0, [R2+URZ+0xb0], R0 ;  /* 0x0000b000020075a7 */ /* 0x0022a400080011ff */
[----:B--2---:R-:W-:Y:S05]  /*6fc0*/  @!P0 NANOSLEEP.SYNCS 0x989680 ;  /* 0x009896800000895d */ /* 0x004fea0003900000 */
[----:B------:R-:W2:Y:S02]  /*6fd0*/  @!P0 SYNCS.PHASECHK.TRANS64 P0, [R2+URZ+0xb0], R0 ;  /* 0x0000b000020085a7 */ /* 0x000ea400080010ff */
[----:B--2---:R-:W-:Y:S05]  /*6fe0*/  @!P0 BRA `(.L_x_128) ;  /* 0xfffffffc00f08947 */ /* 0x004fea000383ffff */
[----:B------:R-:W-:Y:S05]  /*6ff0*/  BRA `(.L_x_129) ;  /* 0xffffffbc00fc7947 */ /* 0x000fea000383ffff */
.L_x_56:
[----:B------:R-:W-:Y:S07]  /*7000*/  MOV R0, UR7 ;  /* 0x0000000700007c02 */ /* 0x000fee0008000f00 */
.L_x_130:
[----:B-1----:R1:W2:Y:S02]  /*7010*/  SYNCS.PHASECHK.TRANS64.TRYWAIT P0, [R0+URZ], R2 ;  /* 0x00000002000075a7 */ /* 0x0022a400080011ff */
[----:B--2---:R-:W-:Y:S05]  /*7020*/  @!P0 NANOSLEEP.SYNCS 0x989680 ;  /* 0x009896800000895d */ /* 0x004fea0003900000 */
[----:B------:R-:W2:Y:S02]  /*7030*/  @!P0 SYNCS.PHASECHK.TRANS64 P0, [R0+URZ], R2 ;  /* 0x00000002000085a7 */ /* 0x000ea400080010ff */
[----:B--2---:R-:W-:Y:S05]  /*7040*/  @!P0 BRA `(.L_x_130) ;  /* 0xfffffffc00f08947 */ /* 0x004fea000383ffff */
[----:B------:R-:W-:Y:S05]  /*7050*/  BRA `(.L_x_55) ;  /* 0xffffffc000187947 */ /* 0x000fea000383ffff */
.L_x_59:
[----:B------:R-:W-:-:S07]  /*7060*/  MOV R0, UR5 ;  /* 0x0000000500007c02 */ /* 0x000fce0008000f00 */
.L_x_131:
[----:B--2---:R2:W3:Y:S02]  /*7070*/  SYNCS.PHASECHK.TRANS64.TRYWAIT P0, [R0+URZ], R2 ;  /* 0x00000002000075a7 */ /* 0x0044e400080011ff */
[----:B---3--:R-:W-:Y:S05]  /*7080*/  @!P0 NANOSLEEP.SYNCS 0x989680 ;  /* 0x009896800000895d */ /* 0x008fea0003900000 */
[----:B------:R-:W3:Y:S02]  /*7090*/  @!P0 SYNCS.PHASECHK.TRANS64 P0, [R0+URZ], R2 ;  /* 0x00000002000085a7 */ /* 0x000ee400080010ff */
[----:B---3--:R-:W-:Y:S05]  /*70a0*/  @!P0 BRA `(.L_x_131) ;  /* 0xfffffffc00f08947 */ /* 0x008fea000383ffff */
[----:B------:R-:W-:Y:S05]  /*70b0*/  BRA `(.L_x_132) ;  /* 0xffffffc000cc7947 */ /* 0x000fea000383ffff */
.L_x_60:
[----:B------:R-:W-:-:S07]  /*70c0*/  MOV R0, UR5 ;  /* 0x0000000500007c02 */ /* 0x000fce0008000f00 */
.L_x_133:
[----:B-1----:R1:W2:Y:S02]  /*70d0*/  SYNCS.PHASECHK.TRANS64.TRYWAIT P0, [R0+URZ], R3 ;  /* 0x00000003000075a7 */ /* 0x0022a400080011ff */
[----:B--2---:R-:W-:Y:S05]  /*70e0*/  @!P0 NANOSLEEP.SYNCS 0x989680 ;  /* 0x009896800000895d */ /* 0x004fea0003900000 */
[----:B------:R-:W2:Y:S02]  /*70f0*/  @!P0 SYNCS.PHASECHK.TRANS64 P0, [R0+URZ], R3 ;  /* 0x00000003000085a7 */ /* 0x000ea400080010ff */
[----:B--2---:R-:W-:Y:S05]  /*7100*/  @!P0 BRA `(.L_x_133) ;  /* 0xfffffffc00f08947 */ /* 0x004fea000383ffff */
[----:B------:R-:W-:Y:S05]  /*7110*/  BRA `(.L_x_134) ;  /* 0xffffffc000d87947 */ /* 0x000fea000383ffff */
.L_x_61:
[----:B------:R-:W-:-:S07]  /*7120*/  MOV R0, UR5 ;  /* 0x0000000500007c02 */ /* 0x000fce0008000f00 */
.L_x_135:
[----:B-1----:R1:W2:Y:S02]  /*7130*/  SYNCS.PHASECHK.TRANS64.TRYWAIT P0, [R0+URZ], R3 ;  /* 0x00000003000075a7 */ /* 0x0022a400080011ff */
[----:B--2---:R-:W-:Y:S05]  /*7140*/  @!P0 NANOSLEEP.SYNCS 0x989680 ;  /* 0x009896800000895d */ /* 0x004fea0003900000 */
[----:B------:R-:W2:Y:S02]  /*7150*/  @!P0 SYNCS.PHASECHK.TRANS64 P0, [R0+URZ], R3 ;  /* 0x00000003000085a7 */ /* 0x000ea400080010ff */
[----:B--2---:R-:W-:Y:S05]  /*7160*/  @!P0 BRA `(.L_x_135) ;  /* 0xfffffffc00f08947 */ /* 0x004fea000383ffff */
[----:B------:R-:W-:Y:S05]  /*7170*/  BRA `(.L_x_136) ;  /* 0xffffffc000e47947 */ /* 0x000fea000383ffff */
.L_x_62:
[----:B-1----:R-:W-:-:S07]  /*7180*/  MOV R0, UR7 ;  /* 0x0000000700007c02 */ /* 0x002fce0008000f00 */
.L_x_137:
[----:B-1----:R1:W2:Y:S02]  /*7190*/  SYNCS.PHASECHK.TRANS64.TRYWAIT P0, [R0+URZ], R2 ;  /* 0x00000002000075a7 */ /* 0x0022a400080011ff */
[----:B--2---:R-:W-:Y:S05]  /*71a0*/  @!P0 NANOSLEEP.SYNCS 0x989680 ;  /* 0x009896800000895d */ /* 0x004fea0003900000 */
[----:B------:R-:W2:Y:S02]  /*71b0*/  @!P0 SYNCS.PHASECHK.TRANS64 P0, [R0+URZ], R2 ;  /* 0x00000002000085a7 */ /* 0x000ea400080010ff */
[----:B--2---:R-:W-:Y:S05]  /*71c0*/  @!P0 BRA `(.L_x_137) ;  /* 0xfffffffc00f08947 */ /* 0x004fea000383ffff */
[----:B------:R-:W-:Y:S05]  /*71d0*/  BRA `(.L_x_138) ;  /* 0xffffffc000f07947 */ /* 0x000fea000383ffff */
.L_x_67:
[----:B--2---:R2:W3:Y:S02]  /*71e0*/  SYNCS.PHASECHK.TRANS64.TRYWAIT P0, [R0+URZ+0x70], R2 ;  /* 0x00007002000075a7 */ /* 0x0044e400080011ff */
[----:B---3--:R-:W-:Y:S05]  /*71f0*/  @!P0 NANOSLEEP.SYNCS 0x989680 ;  /* 0x009896800000895d */ /* 0x008fea0003900000 */
[----:B------:R-:W3:Y:S02]  /*7200*/  @!P0 SYNCS.PHASECHK.TRANS64 P0, [R0+URZ+0x70], R2 ;  /* 0x00007002000085a7 */ /* 0x000ee400080010ff */
[----:B---3--:R-:W-:Y:S05]  /*7210*/  @!P0 BRA `(.L_x_67) ;  /* 0xfffffffc00f08947 */ /* 0x008fea000383ffff */
[----:B------:R-:W-:Y:S05]  /*7220*/  BRA `(.L_x_139) ;  /* 0xffffffc400e87947 */ /* 0x000fea000383ffff */
.L_x_70:
[----:B------:R-:W-:Y:S07]  /*7230*/  MOV R0, UR7 ;  /* 0x0000000700007c02 */ /* 0x000fee0008000f00 */
.L_x_140:
[----:B--2---:R2:W3:Y:S02]  /*7240*/  SYNCS.PHASECHK.TRANS64.TRYWAIT P0, [R0+URZ+0x68], R2 ;  /* 0x00006802000075a7 */ /* 0x0044e400080011ff */
[----:B---3--:R-:W-:Y:S05]  /*7250*/  @!P0 NANOSLEEP.SYNCS 0x989680 ;  /* 0x009896800000895d */ /* 0x008fea0003900000 */
[----:B------:R-:W3:Y:S02]  /*7260*/  @!P0 SYNCS.PHASECHK.TRANS64 P0, [R0+URZ+0x68], R2 ;  /* 0x00006802000085a7 */ /* 0x000ee400080010ff */
[----:B---3--:R-:W-:Y:S05]  /*7270*/  @!P0 BRA `(.L_x_140) ;  /* 0xfffffffc00f08947 */ /* 0x008fea000383ffff */
[----:B------:R-:W-:Y:S05]  /*7280*/  BRA `(.L_x_69) ;  /* 0xffffffc800c87947 */ /* 0x000fea000383ffff */
.L_x_73:
[----:B------:R-:W-:Y:S07]  /*7290*/  MOV R0, UR15 ;  /* 0x0000000f00007c02 */ /* 0x000fee0008000f00 */
.L_x_141:
[----:B-1----:R1:W2:Y:S02]  /*72a0*/  SYNCS.PHASECHK.TRANS64.TRYWAIT P0, [R0+URZ+0x48], R9 ;  /* 0x00004809000075a7 */ /* 0x0022a400080011ff */
[----:B--2---:R-:W-:Y:S05]  /*72b0*/  @!P0 NANOSLEEP.SYNCS 0x989680 ;  /* 0x009896800000895d */ /* 0x004fea0003900000 */
[----:B------:R-:W2:Y:S02]  /*72c0*/  @!P0 SYNCS.PHASECHK.TRANS64 P0, [R0+URZ+0x48], R9 ;  /* 0x00004809000085a7 */ /* 0x000ea400080010ff */
[----:B--2---:R-:W-:Y:S05]  /*72d0*/  @!P0 BRA `(.L_x_141) ;  /* 0xfffffffc00f08947 */ /* 0x004fea000383ffff */
[----:B------:R-:W-:Y:S05]  /*72e0*/  BRA `(.L_x_142) ;  /* 0xffffffcc00407947 */ /* 0x000fea000383ffff */
.L_x_74:
[----:B------:R-:W-:Y:S07]  /*72f0*/  MOV R0, UR13 ;  /* 0x0000000d00007c02 */ /* 0x000fee0008000f00 */
.L_x_143:
[----:B-1----:R1:W2:Y:S02]  /*7300*/  SYNCS.PHASECHK.TRANS64.TRYWAIT P0, [R0+URZ+0x48], R20 ;  /* 0x00004814000075a7 */ /* 0x0022a400080011ff */
[----:B--2---:R-:W-:Y:S05]  /*7310*/  @!P0 NANOSLEEP.SYNCS 0x989680 ;  /* 0x009896800000895d */ /* 0x004fea0003900000 */
[----:B------:R-:W2:Y:S02]  /*7320*/  @!P0 SYNCS.PHASECHK.TRANS64 P0, [R0+URZ+0x48], R20 ;  /* 0x00004814000085a7 */ /* 0x000ea400080010ff */
[----:B--2---:R-:W-:Y:S05]  /*7330*/  @!P0 BRA `(.L_x_143) ;  /* 0xfffffffc00f08947 */ /* 0x004fea000383ffff */
[----:B------:R-:W-:Y:S05]  /*7340*/  BRA `(.L_x_144) ;  /* 0xffffffcc00e07947 */ /* 0x000fea000383ffff */
.L_x_76:
[----:B------:R-:W-:-:S07]  /*7350*/  MOV R0, UR4 ;  /* 0x0000000400007c02 */ /* 0x000fce0008000f00 */
.L_x_145:
[----:B-1----:R1:W3:Y:S02]  /*7360*/  SYNCS.PHASECHK.TRANS64.TRYWAIT P0, [R0+URZ], R2 ;  /* 0x00000002000075a7 */ /* 0x0022e400080011ff */
[----:B---3--:R-:W-:Y:S05]  /*7370*/  @!P0 NANOSLEEP.SYNCS 0x989680 ;  /* 0x009896800000895d */ /* 0x008fea0003900000 */
[----:B------:R-:W3:Y:S02]  /*7380*/  @!P0 SYNCS.PHASECHK.TRANS64 P0, [R0+URZ], R2 ;  /* 0x00000002000085a7 */ /* 0x000ee400080010ff */
[----:B---3--:R-:W-:Y:S05]  /*7390*/  @!P0 BRA `(.L_x_145) ;  /* 0xfffffffc00f08947 */ /* 0x008fea000383ffff */
[----:B------:R-:W-:Y:S05]  /*73a0*/  BRA `(.L_x_146) ;  /* 0xffffffd0006c7947 */ /* 0x000fea000383ffff */
.L_x_77:
[----:B------:R-:W-:-:S07]  /*73b0*/  MOV R0, UR4 ;  /* 0x0000000400007c02 */ /* 0x000fce0008000f00 */
.L_x_147:
[----:B-1----:R1:W3:Y:S02]  /*73c0*/  SYNCS.PHASECHK.TRANS64.TRYWAIT P0, [R0+URZ], R2 ;  /* 0x00000002000075a7 */ /* 0x0022e400080011ff */
[----:B---3--:R-:W-:Y:S05]  /*73d0*/  @!P0 NANOSLEEP.SYNCS 0x989680 ;  /* 0x009896800000895d */ /* 0x008fea0003900000 */
[----:B------:R-:W3:Y:S02]  /*73e0*/  @!P0 SYNCS.PHASECHK.TRANS64 P0, [R0+URZ], R2 ;  /* 0x00000002000085a7 */ /* 0x000ee400080010ff */
[----:B---3--:R-:W-:Y:S05]  /*73f0*/  @!P0 BRA `(.L_x_147) ;  /* 0xfffffffc00f08947 */ /* 0x008fea000383ffff */
[----:B------:R-:W-:Y:S05]  /*7400*/  BRA `(.L_x_148) ;  /* 0xffffffd000787947 */ /* 0x000fea000383ffff */
.L_x_79:
[----:B--2---:R2:W4:Y:S02]  /*7410*/  SYNCS.PHASECHK.TRANS64.TRYWAIT P0, [R0+URZ+0x70], R2 ;  /* 0x00007002000075a7 */ /* 0x00452400080011ff */
[----:B----4-:R-:W-:Y:S05]  /*7420*/  @!P0 NANOSLEEP.SYNCS 0x989680 ;  /* 0x009896800000895d */ /* 0x010fea0003900000 */
[----:B------:R-:W4:Y:S02]  /*7430*/  @!P0 SYNCS.PHASECHK.TRANS64 P0, [R0+URZ+0x70], R2 ;  /* 0x00007002000085a7 */ /* 0x000f2400080010ff */
[----:B----4-:R-:W-:Y:S05]  /*7440*/  @!P0 BRA `(.L_x_79) ;  /* 0xfffffffc00f08947 */ /* 0x010fea000383ffff */
[----:B------:R-:W-:Y:S05]  /*7450*/  BRA `(.L_x_149) ;  /* 0xffffffd400687947 */ /* 0x000fea000383ffff */
.L_x_89:
[----:B-1----:R1:W3:Y:S02]  /*7460*/  SYNCS.PHASECHK.TRANS64.TRYWAIT P1, [R2+URZ+0x30], R4 ;  /* 0x00003004020075a7 */ /* 0x0022e400080211ff */
[----:B---3--:R-:W-:Y:S05]  /*7470*/  @!P1 NANOSLEEP.SYNCS 0x989680 ;  /* 0x009896800000995d */ /* 0x008fea0003900000 */
[----:B------:R-:W3:Y:S02]  /*7480*/  @!P1 SYNCS.PHASECHK.TRANS64 P1, [R2+URZ+0x30], R4 ;  /* 0x00003004020095a7 */ /* 0x000ee400080210ff */
[----:B---3--:R-:W-:Y:S05]  /*7490*/  @!P1 BRA `(.L_x_89) ;  /* 0xfffffffc00f09947 */ /* 0x008fea000383ffff */
[----:B------:R-:W-:Y:S05]  /*74a0*/  BRA `(.L_x_88) ;  /* 0xffffffe000687947 */ /* 0x000fea000383ffff */
.L_x_91:
[----:B-1----:R1:W2:Y:S02]  /*74b0*/  SYNCS.PHASECHK.TRANS64.TRYWAIT P0, [R44+URZ+0x90], R3 ;  /* 0x000090032c0075a7 */ /* 0x0022a400080011ff */
[----:B--2---:R-:W-:Y:S05]  /*74c0*/  @!P0 NANOSLEEP.SYNCS 0x989680 ;  /* 0x009896800000895d */ /* 0x004fea0003900000 */
[----:B------:R-:W2:Y:S02]  /*74d0*/  @!P0 SYNCS.PHASECHK.TRANS64 P0, [R44+URZ+0x90], R3 ;  /* 0x000090032c0085a7 */ /* 0x000ea400080010ff */
[----:B--2---:R-:W-:Y:S05]  /*74e0*/  @!P0 BRA `(.L_x_91) ;  /* 0xfffffffc00f08947 */ /* 0x004fea000383ffff */
[----:B------:R-:W-:Y:S05]  /*74f0*/  BRA `(.L_x_90) ;  /* 0xffffffe000b87947 */ /* 0x000fea000383ffff */
.L_x_102:
[----:B-1----:R1:W2:Y:S02]  /*7500*/  SYNCS.PHASECHK.TRANS64.TRYWAIT P0, [R2+URZ+0x30], R45 ;  /* 0x0000302d020075a7 */ /* 0x0022a400080011ff */
[----:B--2---:R-:W-:Y:S05]  /*7510*/  @!P0 NANOSLEEP.SYNCS 0x989680 ;  /* 0x009896800000895d */ /* 0x004fea0003900000 */
[----:B------:R-:W2:Y:S02]  /*7520*/  @!P0 SYNCS.PHASECHK.TRANS64 P0, [R2+URZ+0x30], R45 ;  /* 0x0000302d020085a7 */ /* 0x000ea400080010ff */
[----:B--2---:R-:W-:Y:S05]  /*7530*/  @!P0 BRA `(.L_x_102) ;  /* 0xfffffffc00f08947 */ /* 0x004fea000383ffff */
[----:B------:R-:W-:Y:S05]  /*7540*/  BRA `(.L_x_101) ;  /* 0xffffffe800c87947 */ /* 0x000fea000383ffff */
        .weak           $__internal_0_$__cuda_sm10x_tcgen05_guardrail_trap_col_being_dealloced_not_returned_by_alloc
        .type           $__internal_0_$__cuda_sm10x_tcgen05_guardrail_trap_col_being_dealloced_not_returned_by_alloc,@function
        .size           $__internal_0_$__cuda_sm10x_tcgen05_guardrail_trap_col_being_dealloced_not_returned_by_alloc,($__internal_1_$__cuda_sm10x_tcgen05_guardrail_trap_phase_invalid_during_alloc - $__internal_0_$__cuda_sm10x_tcgen05_guardrail_trap_col_being_dealloced_not_returned_by_alloc)
$__internal_0_$__cuda_sm10x_tcgen05_guardrail_trap_col_being_dealloced_not_returned_by_alloc:
[----:B------:R-:W-:Y:S05]  /*7550*/  BPT.TRAP 0x1 ;  /* 0x000000040000795c */ /* 0x000fea0000300000 */
[----:B------:R-:W-:-:S04]  /*7560*/  HFMA2 R3, -RZ, RZ, 0, 0 ;  /* 0x00000000ff037431 */ /* 0x000fc800000001ff */
[----:B------:R-:W-:Y:S05]  /*7570*/  RET.REL.NODEC R2 `(_ZN7cutlass13device_kernelINS_4gemm6kernel13GemmUniversalIN4cute5tupleIJiiiiEEENS1_10collective13CollectiveMmaINS1_35MainloopSm100TmaUmmaWarpSpecializedILi3ELi2ELi4ENS5_IJNS4_1CILi1EEESB_SB_EEEEENS5_IJNSA_ILi64EEESE_NSA_ILi32EEEEEENS_6half_tENS5_IJlSB_lEEESH_SI_NS4_8TiledMMAINS4_8MMA_AtomIJNS4_20SM100_MMA_F16BF16_SSISH_SH_fLi64ELi64ELNS4_4UMMA5MajorE0ELSN_0ELNSM_7ScaleInE0ELSO_0EEEEEENS4_6LayoutISC_NS5_IJNSA_ILi0EEESS_SS_EEEEENS5_IJNS4_10UnderscoreESV_SV_EEEEENS4_13SM90_TMA_LOADENS4_14ComposedLayoutINS4_7SwizzleILi2ELi4ELi3EEENS4_18smem_ptr_flag_bitsILi16EEENSR_INS5_IJNSA_ILi8EEESF_EEENS5_IJSF_SB_EEEEEEEvNS4_8identityESY_S18_vS19_EENS_8epilogue10collective18CollectiveEpilogueINS1B_23Sm100TmaWarpSpecializedILi3ELi2ELi16ELb1ELb0EEEJSG_NS5_IJNSR_ISE_SB_EENSR_ISF_SB_EEEEESH_SI_SH_SI_NS1B_6fusion15FusionCallbacksIS1F_NS1J_17LinearCombinationISH_fSH_fLNS_15FloatRoundStyleE2EEESG_S1I_JEEENS4_5SM1004TMEM4LOAD26SM100_TMEM_LOAD_16dp256b4xESY_S18_NS4_17SM75_U32x4_LDSM_NENS4_14SM90_TMA_STOREES18_NS4_17SM90_U32x4_STSM_NENS4_39AutoVectorizingCopyWithAssumedAlignmentILi128EEEEEEvvEEEEvNT_6ParamsE) ;  /* 0xffffff8802a07950 */ /* 0x000fea0003c3ffff */
        .weak           $__internal_1_$__cuda_sm10x_tcgen05_guardrail_trap_phase_invalid_during_alloc
        .type           $__internal_1_$__cuda_sm10x_tcgen05_guardrail_trap_phase_invalid_during_alloc,@function
        .size           $__internal_1_$__cuda_sm10x_tcgen05_guardrail_trap_phase_invalid_during_alloc,($__internal_2_$__cuda_sm10x_tcgen05_guardrail_trap_unallocated_columns_being_dealloced - $__internal_1_$__cuda_sm10x_tcgen05_guardrail_trap_phase_invalid_during_alloc)
$__internal_1_$__cuda_sm10x_tcgen05_guardrail_trap_phase_invalid_during_alloc:
[----:B------:R-:W-:Y:S05]  /*7580*/  BPT.TRAP 0x1 ;  /* 0x000000040000795c */ /* 0x000fea0000300000 */
[----:B------:R-:W-:-:S04]  /*7590*/  MOV R3, 0x0 ;  /* 0x0000000000037802 */ /* 0x000fc80000000f00 */
[----:B------:R-:W-:Y:S05]  /*75a0*/  RET.REL.NODEC R2 `(_ZN7cutlass13device_kernelINS_4gemm6kernel13GemmUniversalIN4cute5tupleIJiiiiEEENS1_10collective13CollectiveMmaINS1_35MainloopSm100TmaUmmaWarpSpecializedILi3ELi2ELi4ENS5_IJNS4_1CILi1EEESB_SB_EEEEENS5_IJNSA_ILi64EEESE_NSA_ILi32EEEEEENS_6half_tENS5_IJlSB_lEEESH_SI_NS4_8TiledMMAINS4_8MMA_AtomIJNS4_20SM100_MMA_F16BF16_SSISH_SH_fLi64ELi64ELNS4_4UMMA5MajorE0ELSN_0ELNSM_7ScaleInE0ELSO_0EEEEEENS4_6LayoutISC_NS5_IJNSA_ILi0EEESS_SS_EEEEENS5_IJNS4_10UnderscoreESV_SV_EEEEENS4_13SM90_TMA_LOADENS4_14ComposedLayoutINS4_7SwizzleILi2ELi4ELi3EEENS4_18smem_ptr_flag_bitsILi16EEENSR_INS5_IJNSA_ILi8EEESF_EEENS5_IJSF_SB_EEEEEEEvNS4_8identityESY_S18_vS19_EENS_8epilogue10collective18CollectiveEpilogueINS1B_23Sm100TmaWarpSpecializedILi3ELi2ELi16ELb1ELb0EEEJSG_NS5_IJNSR_ISE_SB_EENSR_ISF_SB_EEEEESH_SI_SH_SI_NS1B_6fusion15FusionCallbacksIS1F_NS1J_17LinearCombinationISH_fSH_fLNS_15FloatRoundStyleE2EEESG_S1I_JEEENS4_5SM1004TMEM4LOAD26SM100_TMEM_LOAD_16dp256b4xESY_S18_NS4_17SM75_U32x4_LDSM_NENS4_14SM90_TMA_STOREES18_NS4_17SM90_U32x4_STSM_NENS4_39AutoVectorizingCopyWithAssumedAlignmentILi128EEEEEEvvEEEEvNT_6ParamsE) ;  /* 0xffffff8802947950 */ /* 0x000fea0003c3ffff */
        .weak           $__internal_2_$__cuda_sm10x_tcgen05_guardrail_trap_unallocated_columns_being_dealloced
        .type           $__internal_2_$__cuda_sm10x_tcgen05_guardrail_trap_unallocated_columns_being_dealloced,@function
        .size           $__internal_2_$__cuda_sm10x_tcgen05_guardrail_trap_unallocated_columns_being_dealloced,(.L_x_151 - $__internal_2_$__cuda_sm10x_tcgen05_guardrail_trap_unallocated_columns_being_dealloced)
$__internal_2_$__cuda_sm10x_tcgen05_guardrail_trap_unallocated_columns_being_dealloced:
[----:B------:R-:W-:Y:S05]  /*75b0*/  BPT.TRAP 0x1 ;  /* 0x000000040000795c */ /* 0x000fea0000300000 */
[----:B------:R-:W-:-:S04]  /*75c0*/  HFMA2 R3, -RZ, RZ, 0, 0 ;  /* 0x00000000ff037431 */ /* 0x000fc800000001ff */
[----:B------:R-:W-:Y:S05]  /*75d0*/  RET.REL.NODEC R2 `(_ZN7cutlass13device_kernelINS_4gemm6kernel13GemmUniversalIN4cute5tupleIJiiiiEEENS1_10collective13CollectiveMmaINS1_35MainloopSm100TmaUmmaWarpSpecializedILi3ELi2ELi4ENS5_IJNS4_1CILi1EEESB_SB_EEEEENS5_IJNSA_ILi64EEESE_NSA_ILi32EEEEEENS_6half_tENS5_IJlSB_lEEESH_SI_NS4_8TiledMMAINS4_8MMA_AtomIJNS4_20SM100_MMA_F16BF16_SSISH_SH_fLi64ELi64ELNS4_4UMMA5MajorE0ELSN_0ELNSM_7ScaleInE0ELSO_0EEEEEENS4_6LayoutISC_NS5_IJNSA_ILi0EEESS_SS_EEEEENS5_IJNS4_10UnderscoreESV_SV_EEEEENS4_13SM90_TMA_LOADENS4_14ComposedLayoutINS4_7SwizzleILi2ELi4ELi3EEENS4_18smem_ptr_flag_bitsILi16EEENSR_INS5_IJNSA_ILi8EEESF_EEENS5_IJSF_SB_EEEEEEEvNS4_8identityESY_S18_vS19_EENS_8epilogue10collective18CollectiveEpilogueINS1B_23Sm100TmaWarpSpecializedILi3ELi2ELi16ELb1ELb0EEEJSG_NS5_IJNSR_ISE_SB_EENSR_ISF_SB_EEEEESH_SI_SH_SI_NS1B_6fusion15FusionCallbacksIS1F_NS1J_17LinearCombinationISH_fSH_fLNS_15FloatRoundStyleE2EEESG_S1I_JEEENS4_5SM1004TMEM4LOAD26SM100_TMEM_LOAD_16dp256b4xESY_S18_NS4_17SM75_U32x4_LDSM_NENS4_14SM90_TMA_STOREES18_NS4_17SM90_U32x4_STSM_NENS4_39AutoVectorizingCopyWithAssumedAlignmentILi128EEEEEEvvEEEEvNT_6ParamsE) ;  /* 0xffffff8802887950 */ /* 0x000fea0003c3ffff */
.L_x_150:
[----:B------:R-:W-:-:S00]  /*75e0*/  BRA `(.L_x_150) ;  /* 0xfffffffc00fc7947 */ /* 0x000fc0000383ffff */
[----:B------:R-:W-:-:S00]  /*75f0*/  NOP ;  /* 0x0000000000007918 */ /* 0x000fc00000000000 */
        /* <DEDUP_REMOVED lines=8> */
.L_x_151:


//--------------------- .nv.global.init           --------------------------
	.section	.nv.global.init,"aw",@progbits
.nv.global.init:
	.type		$str$27,@object
	.size		$str$27,($str$28 - $str$27)
$str$27:
        /*0000*/ 	.byte	0x28, 0x61, 0x64, 0x64, 0x72, 0x65, 0x73, 0x73, 0x20, 0x26, 0x20, 0x6d, 0x61, 0x73, 0x6b, 0x29
        /*0010*/ 	.byte	0x20, 0x3d, 0x3d, 0x20, 0x30, 0x00
	.type		$str$28,@object
	.size		$str$28,($str$26 - $str$28)
$str$28:
        /*0016*/ 	.byte	0x2f, 0x74, 0x6d, 0x70, 0x2f, 0x63, 0x75, 0x74, 0x6c, 0x61, 0x73, 0x73, 0x5f, 0x73, 0x77, 0x65
        /*0026*/ 	.byte	0x65, 0x70, 0x5f, 0x73, 0x72, 0x63, 0x2f, 0x69, 0x6e, 0x63, 0x6c, 0x75, 0x64, 0x65, 0x2f, 0x63
        /*0036*/ 	.byte	0x75, 0x74, 0x65, 0x2f, 0x70, 0x6f, 0x69, 0x6e, 0x74, 0x65, 0x72, 0x5f, 0x66, 0x6c, 0x61, 0x67
        /*0046*/ 	.byte	0x67, 0x65, 0x64, 0x2e, 0x68, 0x70, 0x70, 0x00
	.type		$str$26,@object
	.size		$str$26,($str$25 - $str$26)
$str$26:
        /*004e*/ 	.byte	0x2f, 0x74, 0x6d, 0x70, 0x2f, 0x63, 0x75, 0x74, 0x6c, 0x61, 0x73, 0x73, 0x5f, 0x73, 0x77, 0x65
        /*005e*/ 	.byte	0x65, 0x70, 0x5f, 0x73, 0x72, 0x63, 0x2f, 0x69, 0x6e, 0x63, 0x6c, 0x75, 0x64, 0x65, 0x2f, 0x63
        /*006e*/ 	.byte	0x75, 0x74, 0x65, 0x2f, 0x61, 0x74, 0x6f, 0x6d, 0x2f, 0x63, 0x6f, 0x70, 0x79, 0x5f, 0x74, 0x72
        /*007e*/ 	.byte	0x61, 0x69, 0x74, 0x73, 0x5f, 0x73, 0x6d, 0x31, 0x30, 0x30, 0x2e, 0x68, 0x70, 0x70, 0x00
	.type		$str$25,@object
	.size		$str$25,(__unnamed_1 - $str$25)
$str$25:
        /*008d*/ 	.byte	0x28, 0x28, 0x75, 0x69, 0x6e, 0x74, 0x33, 0x32, 0x5f, 0x74, 0x28, 0x74, 0x68, 0x72, 0x65, 0x61
        /*009d*/ 	.byte	0x64, 0x49, 0x64, 0x78, 0x2e, 0x78, 0x29, 0x20, 0x2f, 0x20, 0x33, 0x32, 0x29, 0x20, 0x25, 0x20
        /*00ad*/ 	.byte	0x34, 0x29, 0x20, 0x3d, 0x3d, 0x20, 0x28, 0x28, 0x28, 0x74, 0x6d, 0x65, 0x6d, 0x5f, 0x61, 0x64
        /*00bd*/ 	.byte	0x64, 0x72, 0x20, 0x3e, 0x3e, 0x20, 0x31, 0x36, 0x29, 0x20, 0x2f, 0x20, 0x33, 0x32, 0x29, 0x20
        /*00cd*/ 	.byte	0x25, 0x20, 0x34, 0x29, 0x00
	.type		__unnamed_1,@object
	.size		__unnamed_1,(__unnamed_2 - __unnamed_1)
__unnamed_1:
        /*00d2*/ 	.byte	0x61, 0x75, 0x74, 0x6f, 0x20, 0x63, 0x75, 0x74, 0x65, 0x3a, 0x3a, 0x61, 0x73, 0x5f, 0x70, 0x6f
        /* <DEDUP_REMOVED lines=24> */
        /*0262*/ 	.byte	0x3e, 0x3e, 0x3e, 0x5d, 0x00
	.type		__unnamed_2,@object
	.size		__unnamed_2,(.L_2 - __unnamed_2)
__unnamed_2:
        /* <DEDUP_REMOVED lines=46> */
.L_2:


//--------------------- .nv.shared._ZN7cutlass13device_kernelINS_4gemm6kernel13GemmUniversalIN4cute5tupleIJiiiiEEENS1_10collective13CollectiveMmaINS1_35MainloopSm100TmaUmmaWarpSpecializedILi3ELi2ELi4ENS5_IJNS4_1CILi1EEESB_SB_EEEEENS5_IJNSA_ILi64EEESE_NSA_ILi32EEEEEENS_6half_tENS5_IJlSB_lEEESH_SI_NS4_8TiledMMAINS4_8MMA_AtomIJNS4_20SM100_MMA_F16BF16_SSISH_SH_fLi64ELi64ELNS4_4UMMA5MajorE0ELSN_0ELNSM_7ScaleInE0ELSO_0EEEEEENS4_6LayoutISC_NS5_IJNSA_ILi0EEESS_SS_EEEEENS5_IJNS4_10UnderscoreESV_SV_EEEEENS4_13SM90_TMA_LOADENS4_14ComposedLayoutINS4_7SwizzleILi2ELi4ELi3EEENS4_18smem_ptr_flag_bitsILi16EEENSR_INS5_IJNSA_ILi8EEESF_EEENS5_IJSF_SB_EEEEEEEvNS4_8identityESY_S18_vS19_EENS_8epilogue10collective18CollectiveEpilogueINS1B_23Sm100TmaWarpSpecializedILi3ELi2ELi16ELb1ELb0EEEJSG_NS5_IJNSR_ISE_SB_EENSR_ISF_SB_EEEEESH_SI_SH_SI_NS1B_6fusion15FusionCallbacksIS1F_NS1J_17LinearCombinationISH_fSH_fLNS_15FloatRoundStyleE2EEESG_S1I_JEEENS4_5SM1004TMEM4LOAD26SM100_TMEM_LOAD_16dp256b4xESY_S18_NS4_17SM75_U32x4_LDSM_NENS4_14SM90_TMA_STOREES18_NS4_17SM90_U32x4_STSM_NENS4_39AutoVectorizingCopyWithAssumedAlignmentILi128EEEEEEvvEEEEvNT_6ParamsE --------------------------
	.section	.nv.shared._ZN7cutlass13device_kernelINS_4gemm6kernel13GemmUniversalIN4cute5tupleIJiiiiEEENS1_10collective13CollectiveMmaINS1_35MainloopSm100TmaUmmaWarpSpecializedILi3ELi2ELi4ENS5_IJNS4_1CILi1EEESB_SB_EEEEENS5_IJNSA_ILi64EEESE_NSA_ILi32EEEEEENS_6half_tENS5_IJlSB_lEEESH_SI_NS4_8TiledMMAINS4_8MMA_AtomIJNS4_20SM100_MMA_F16BF16_SSISH_SH_fLi64ELi64ELNS4_4UMMA5MajorE0ELSN_0ELNSM_7ScaleInE0ELSO_0EEEEEENS4_6LayoutISC_NS5_IJNSA_ILi0EEESS_SS_EEEEENS5_IJNS4_10UnderscoreESV_SV_EEEEENS4_13SM90_TMA_LOADENS4_14ComposedLayoutINS4_7SwizzleILi2ELi4ELi3EEENS4_18smem_ptr_flag_bitsILi16EEENSR_INS5_IJNSA_ILi8EEESF_EEENS5_IJSF_SB_EEEEEEEvNS4_8identityESY_S18_vS19_EENS_8epilogue10collective18CollectiveEpilogueINS1B_23Sm100TmaWarpSpecializedILi3ELi2ELi16ELb1ELb0EEEJSG_NS5_IJNSR_ISE_SB_EENSR_ISF_SB_EEEEESH_SI_SH_SI_NS1B_6fusion15FusionCallbacksIS1F_NS1J_17LinearCombinationISH_fSH_fLNS_15FloatRoundStyleE2EEESG_S1I_JEEENS4_5SM1004TMEM4LOAD26SM100_TMEM_LOAD_16dp256b4xESY_S18_NS4_17SM75_U32x4_LDSM_NENS4_14SM90_TMA_STOREES18_NS4_17SM90_U32x4_STSM_NENS4_39AutoVectorizingCopyWithAssumedAlignmentILi128EEEEEEvvEEEEvNT_6ParamsE,"aw",@nobits
	.sectionflags	@""
	.align	16
	.zero		1024


//--------------------- .nv.shared.reserved.0     --------------------------
	.section	.nv.shared.reserved.0,"aw",@nobits
	.weak		__nv_reservedSMEM_offset_0_alias
	.size		__nv_reservedSMEM_offset_0_alias, 0, 64
	.other		__nv_reservedSMEM_offset_0_alias,@"STO_CUDA_RESERVED_SHARED STV_DEFAULT"
__nv_reservedSMEM_offset_0_alias:
	.zero		0
.nv.shared.reserved.0:
	.zero		64
	.weak		__nv_reservedSMEM_tcgen05_partition
	.type		__nv_reservedSMEM_tcgen05_partition,@object
	.size		__nv_reservedSMEM_tcgen05_partition,(.L_0 - __nv_reservedSMEM_tcgen05_partition)
__nv_reservedSMEM_tcgen05_partition:
	.zero		32
.L_0:


//--------------------- .nv.global                --------------------------
	.section	.nv.global,"aw",@nobits
.nv.global:
	.type		_ZN39_INTERNAL_ace69bd3_4_k_cu_159266aa_63294cute1_E,@object
	.size		_ZN39_INTERNAL_ace69bd3_4_k_cu_159266aa_63294cute1_E,(_ZN39_INTERNAL_ace69bd3_4_k_cu_159266aa_63294cuda3std3__45__cpo6cbeginE - _ZN39_INTERNAL_ace69bd3_4_k_cu_159266aa_63294cute1_E)
_ZN39_INTERNAL_ace69bd3_4_k_cu_159266aa_63294cute1_E:
	.zero		1
	.type		_ZN39_INTERNAL_ace69bd3_4_k_cu_159266aa_63294cuda3std3__45__cpo6cbeginE,@object
	.size		_ZN39_INTERNAL_ace69bd3_4_k_cu_159266aa_63294cuda3std3__45__cpo6cbeginE,(_ZN39_INTERNAL_ace69bd3_4_k_cu_159266aa_63294cuda3std3__48in_placeE - _ZN39_INTERNAL_ace69bd3_4_k_cu_159266aa_63294cuda3std3__45__cpo6cbeginE)
_ZN39_INTERNAL_ace69bd3_4_k_cu_159266aa_63294cuda3std3__45__cpo6cbeginE:
	.zero		1
	.type		_ZN39_INTERNAL_ace69bd3_4_k_cu_159266aa_63294cuda3std3__48in_placeE,@object
	.size		_ZN39_INTERNAL_ace69bd3_4_k_cu_159266aa_63294cuda3std3__48in_placeE,(_ZN39_INTERNAL_ace69bd3_4_k_cu_159266aa_63294cuda3std6ranges3__45__cpo9iter_moveE - _ZN39_INTERNAL_ace69bd3_4_k_cu_159266aa_63294cuda3std3__48in_placeE)
_ZN39_INTERNAL_ace69bd3_4_k_cu_159266aa_63294cuda3std3__48in_placeE:
	.zero		1
	.type		_ZN39_INTERNAL_ace69bd3_4_k_cu_159266aa_63294cuda3std6ranges3__45__cpo9iter_moveE,@object
	.size		_ZN39_INTERNAL_ace69bd3_4_k_cu_159266aa_63294cuda3std6ranges3__45__cpo9iter_moveE,(_ZN39_INTERNAL_ace69bd3_4_k_cu_159266aa_63294cuda3std3__45__cpo5beginE - _ZN39_INTERNAL_ace69bd3_4_k_cu_159266aa_63294cuda3std6ranges3__45__cpo9iter_moveE)
_ZN39_INTERNAL_ace69bd3_4_k_cu_159266aa_63294cuda3std6ranges3__45__cpo9iter_moveE:
	.zero		1
	.type		_ZN39_INTERNAL_ace69bd3_4_k_cu_159266aa_63294cuda3std3__45__cpo5beginE,@object
	.size		_ZN39_INTERNAL_ace69bd3_4_k_cu_159266aa_63294cuda3std3__45__cpo5beginE,(_ZN39_INTERNAL_ace69bd3_4_k_cu_159266aa_63294cuda3std3__441_GLOBAL__N__ace69bd3_4_k_cu_159266aa_63296ignoreE - _ZN39_INTERNAL_ace69bd3_4_k_cu_159266aa_63294cuda3std3__45__cpo5beginE)
_ZN39_INTERNAL_ace69bd3_4_k_cu_159266aa_63294cuda3std3__45__cpo5beginE:
	.zero		1
	.type		_ZN39_INTERNAL_ace69bd3_4_k_cu_159266aa_63294cuda3std3__441_GLOBAL__N__ace69bd3_4_k_cu_159266aa_63296ignoreE,@object
	.size		_ZN39_INTERNAL_ace69bd3_4_k_cu_159266aa_63294cuda3std3__441_GLOBAL__N__ace69bd3_4_k_cu_159266aa_63296ignoreE,(_ZN39_INTERNAL_ace69bd3_4_k_cu_159266aa_63294cute7productE - _ZN39_INTERNAL_ace69bd3_4_k_cu_159266aa_63294cuda3std3__441_GLOBAL__N__ace69bd3_4_k_cu_159266aa_63296ignoreE)
_ZN39_INTERNAL_ace69bd3_4_k_cu_159266aa_63294cuda3std3__441_GLOBAL__N__ace69bd3_4_k_cu_159266aa_63296ignoreE:
	.zero		1
	.type		_ZN39_INTERNAL_ace69bd3_4_k_cu_159266aa_63294cute7productE,@object
	.size		_ZN39_INTERNAL_ace69bd3_4_k_cu_159266aa_63294cute7productE,(_ZN39_INTERNAL_ace69bd3_4_k_cu_159266aa_63294cuda3std3__45__cpo3endE - _ZN39_INTERNAL_ace69bd3_4_k_cu_159266aa_63294cute7productE)
_ZN39_INTERNAL_ace69bd3_4_k_cu_159266aa_63294cute7productE:
	.zero		1
	.type		_ZN39_INTERNAL_ace69bd3_4_k_cu_159266aa_63294cuda3std3__45__cpo3endE,@object
	.size		_ZN39_INTERNAL_ace69bd3_4_k_cu_159266aa_63294cuda3std3__45__cpo3endE,(_ZN39_INTERNAL_ace69bd3_4_k_cu_159266aa_63294cuda3std3__419piecewise_constructE - _ZN39_INTERNAL_ace69bd3_4_k_cu_159266aa_63294cuda3std3__45__cpo3endE)
_ZN39_INTERNAL_ace69bd3_4_k_cu_159266aa_63294cuda3std3__45__cpo3endE:
	.zero		1
	.type		_ZN39_INTERNAL_ace69bd3_4_k_cu_159266aa_63294cuda3std3__419piecewise_constructE,@object
	.size		_ZN39_INTERNAL_ace69bd3_4_k_cu_159266aa_63294cuda3std3__419piecewise_constructE,(_ZN39_INTERNAL_ace69bd3_4_k_cu_159266aa_63294cuda3std3__45__cpo4cendE - _ZN39_INTERNAL_ace69bd3_4_k_cu_159266aa_63294cuda3std3__419piecewise_constructE)
_ZN39_INTERNAL_ace69bd3_4_k_cu_159266aa_63294cuda3std3__419piecewise_constructE:
	.zero		1
	.type		_ZN39_INTERNAL_ace69bd3_4_k_cu_159266aa_63294cuda3std3__45__cpo4cendE,@object
	.size		_ZN39_INTERNAL_ace69bd3_4_k_cu_159266aa_63294cuda3std3__45__cpo4cendE,(_ZN39_INTERNAL_ace69bd3_4_k_cu_159266aa_63294cuda3std6ranges3__45__cpo4swapE - _ZN39_INTERNAL_ace69bd3_4_k_cu_159266aa_63294cuda3std3__45__cpo4cendE)
_ZN39_INTERNAL_ace69bd3_4_k_cu_159266aa_63294cuda3std3__45__cpo4cendE:
	.zero		1
	.type		_ZN39_INTERNAL_ace69bd3_4_k_cu_159266aa_63294cuda3std6ranges3__45__cpo4swapE,@object
	.size		_ZN39_INTERNAL_ace69bd3_4_k_cu_159266aa_63294cuda3std6ranges3__45__cpo4swapE,(.L_10 - _ZN39_INTERNAL_ace69bd3_4_k_cu_159266aa_63294cuda3std6ranges3__45__cpo4swapE)
_ZN39_INTERNAL_ace69bd3_4_k_cu_159266aa_63294cuda3std6ranges3__45__cpo4swapE:
	.zero		1
.L_10:


//--------------------- .nv.constant0._ZN7cutlass13device_kernelINS_4gemm6kernel13GemmUniversalIN4cute5tupleIJiiiiEEENS1_10collective13CollectiveMmaINS1_35MainloopSm100TmaUmmaWarpSpecializedILi3ELi2ELi4ENS5_IJNS4_1CILi1EEESB_SB_EEEEENS5_IJNSA_ILi64EEESE_NSA_ILi32EEEEEENS_6half_tENS5_IJlSB_lEEESH_SI_NS4_8TiledMMAINS4_8MMA_AtomIJNS4_20SM100_MMA_F16BF16_SSISH_SH_fLi64ELi64ELNS4_4UMMA5MajorE0ELSN_0ELNSM_7ScaleInE0ELSO_0EEEEEENS4_6LayoutISC_NS5_IJNSA_ILi0EEESS_SS_EEEEENS5_IJNS4_10UnderscoreESV_SV_EEEEENS4_13SM90_TMA_LOADENS4_14ComposedLayoutINS4_7SwizzleILi2ELi4ELi3EEENS4_18smem_ptr_flag_bitsILi16EEENSR_INS5_IJNSA_ILi8EEESF_EEENS5_IJSF_SB_EEEEEEEvNS4_8identityESY_S18_vS19_EENS_8epilogue10collective18CollectiveEpilogueINS1B_23Sm100TmaWarpSpecializedILi3ELi2ELi16ELb1ELb0EEEJSG_NS5_IJNSR_ISE_SB_EENSR_ISF_SB_EEEEESH_SI_SH_SI_NS1B_6fusion15FusionCallbacksIS1F_NS1J_17LinearCombinationISH_fSH_fLNS_15FloatRoundStyleE2EEESG_S1I_JEEENS4_5SM1004TMEM4LOAD26SM100_TMEM_LOAD_16dp256b4xESY_S18_NS4_17SM75_U32x4_LDSM_NENS4_14SM90_TMA_STOREES18_NS4_17SM90_U32x4_STSM_NENS4_39AutoVectorizingCopyWithAssumedAlignmentILi128EEEEEEvvEEEEvNT_6ParamsE --------------------------
	.section	.nv.constant0._ZN7cutlass13device_kernelINS_4gemm6kernel13GemmUniversalIN4cute5tupleIJiiiiEEENS1_10collective13CollectiveMmaINS1_35MainloopSm100TmaUmmaWarpSpecializedILi3ELi2ELi4ENS5_IJNS4_1CILi1EEESB_SB_EEEEENS5_IJNSA_ILi64EEESE_NSA_ILi32EEEEEENS_6half_tENS5_IJlSB_lEEESH_SI_NS4_8TiledMMAINS4_8MMA_AtomIJNS4_20SM100_MMA_F16BF16_SSISH_SH_fLi64ELi64ELNS4_4UMMA5MajorE0ELSN_0ELNSM_7ScaleInE0ELSO_0EEEEEENS4_6LayoutISC_NS5_IJNSA_ILi0EEESS_SS_EEEEENS5_IJNS4_10UnderscoreESV_SV_EEEEENS4_13SM90_TMA_LOADENS4_14ComposedLayoutINS4_7SwizzleILi2ELi4ELi3EEENS4_18smem_ptr_flag_bitsILi16EEENSR_INS5_IJNSA_ILi8EEESF_EEENS5_IJSF_SB_EEEEEEEvNS4_8identityESY_S18_vS19_EENS_8epilogue10collective18CollectiveEpilogueINS1B_23Sm100TmaWarpSpecializedILi3ELi2ELi16ELb1ELb0EEEJSG_NS5_IJNSR_ISE_SB_EENSR_ISF_SB_EEEEESH_SI_SH_SI_NS1B_6fusion15FusionCallbacksIS1F_NS1J_17LinearCombinationISH_fSH_fLNS_15FloatRoundStyleE2EEESG_S1I_JEEENS4_5SM1004TMEM4LOAD26SM100_TMEM_LOAD_16dp256b4xESY_S18_NS4_17SM75_U32x4_LDSM_NENS4_14SM90_TMA_STOREES18_NS4_17SM90_U32x4_STSM_NENS4_39AutoVectorizingCopyWithAssumedAlignmentILi128EEEEEEvvEEEEvNT_6ParamsE,"a",@progbits
	.sectionflags	@""
	.align	4
.nv.constant0._ZN7cutlass13device_kernelINS_4gemm6kernel13GemmUniversalIN4cute5tupleIJiiiiEEENS1_10collective13CollectiveMmaINS1_35MainloopSm100TmaUmmaWarpSpecializedILi3ELi2ELi4ENS5_IJNS4_1CILi1EEESB_SB_EEEEENS5_IJNSA_ILi64EEESE_NSA_ILi32EEEEEENS_6half_tENS5_IJlSB_lEEESH_SI_NS4_8TiledMMAINS4_8MMA_AtomIJNS4_20SM100_MMA_F16BF16_SSISH_SH_fLi64ELi64ELNS4_4UMMA5MajorE0ELSN_0ELNSM_7ScaleInE0ELSO_0EEEEEENS4_6LayoutISC_NS5_IJNSA_ILi0EEESS_SS_EEEEENS5_IJNS4_10UnderscoreESV_SV_EEEEENS4_13SM90_TMA_LOADENS4_14ComposedLayoutINS4_7SwizzleILi2ELi4ELi3EEENS4_18smem_ptr_flag_bitsILi16EEENSR_INS5_IJNSA_ILi8EEESF_EEENS5_IJSF_SB_EEEEEEEvNS4_8identityESY_S18_vS19_EENS_8epilogue10collective18CollectiveEpilogueINS1B_23Sm100TmaWarpSpecializedILi3ELi2ELi16ELb1ELb0EEEJSG_NS5_IJNSR_ISE_SB_EENSR_ISF_SB_EEEEESH_SI_SH_SI_NS1B_6fusion15FusionCallbacksIS1F_NS1J_17LinearCombinationISH_fSH_fLNS_15FloatRoundStyleE2EEESG_S1I_JEEENS4_5SM1004TMEM4LOAD26SM100_TMEM_LOAD_16dp256b4xESY_S18_NS4_17SM75_U32x4_LDSM_NENS4_14SM90_TMA_STOREES18_NS4_17SM90_U32x4_STSM_NENS4_39AutoVectorizingCopyWithAssumedAlignmentILi128EEEEEEvvEEEEvNT_6ParamsE:
	.zero		2944


//--------------------- SYMBOLS --------------------------

	.type		.nv.reservedSmem.offset0,@object
	.size		.nv.reservedSmem.offset0,0x4
	.type		.nv.reservedSmem.cap,@object
	.size		.nv.reservedSmem.cap,0x4
	.type		__assertfail,@function
